//
// Generated by NVIDIA NVVM Compiler
//
// Compiler Build ID: CL-36424714
// Cuda compilation tools, release 13.0, V13.0.88
// Based on NVVM 20.0.0
//

.version 9.0
.target sm_100
.address_size 64

	// .globl	_Z11simple_gemmPKfS0_Pfjjj
// _ZZ13tiled_gemm_smPKfS0_PfjjjE3A_s has been demoted
// _ZZ13tiled_gemm_smPKfS0_PfjjjE3B_s has been demoted

.visible .entry _Z11simple_gemmPKfS0_Pfjjj(
	.param .u64 .ptr .align 1 _Z11simple_gemmPKfS0_Pfjjj_param_0,
	.param .u64 .ptr .align 1 _Z11simple_gemmPKfS0_Pfjjj_param_1,
	.param .u64 .ptr .align 1 _Z11simple_gemmPKfS0_Pfjjj_param_2,
	.param .u32 _Z11simple_gemmPKfS0_Pfjjj_param_3,
	.param .u32 _Z11simple_gemmPKfS0_Pfjjj_param_4,
	.param .u32 _Z11simple_gemmPKfS0_Pfjjj_param_5
)
{
	.reg .pred 	%p<13>;
	.reg .b32 	%r<92>;
	.reg .b32 	%f<68>;
	.reg .b64 	%rd<69>;

	ld.param.u64 	%rd4, [_Z11simple_gemmPKfS0_Pfjjj_param_0];
	ld.param.u64 	%rd5, [_Z11simple_gemmPKfS0_Pfjjj_param_1];
	ld.param.u64 	%rd3, [_Z11simple_gemmPKfS0_Pfjjj_param_2];
	ld.param.u32 	%r46, [_Z11simple_gemmPKfS0_Pfjjj_param_3];
	ld.param.u32 	%r44, [_Z11simple_gemmPKfS0_Pfjjj_param_4];
	ld.param.u32 	%r45, [_Z11simple_gemmPKfS0_Pfjjj_param_5];
	cvta.to.global.u64 	%rd1, %rd5;
	cvta.to.global.u64 	%rd2, %rd4;
	mov.u32 	%r47, %ctaid.y;
	mov.u32 	%r48, %ntid.y;
	mov.u32 	%r49, %tid.y;
	mad.lo.s32 	%r1, %r47, %r48, %r49;
	mov.u32 	%r50, %ctaid.x;
	mov.u32 	%r51, %ntid.x;
	mul.lo.s32 	%r2, %r50, %r51;
	mov.u32 	%r3, %tid.x;
	add.s32 	%r4, %r2, %r3;
	setp.ge.s32 	%p1, %r1, %r46;
	setp.ge.s32 	%p2, %r4, %r44;
	or.pred  	%p3, %p1, %p2;
	@%p3 bra 	$L__BB0_14;
	setp.lt.s32 	%p4, %r45, 1;
	mov.f32 	%f67, 0f00000000;
	@%p4 bra 	$L__BB0_13;
	mul.lo.s32 	%r5, %r45, %r1;
	and.b32  	%r6, %r45, 7;
	setp.lt.u32 	%p5, %r45, 8;
	mov.f32 	%f67, 0f00000000;
	mov.b32 	%r90, 0;
	@%p5 bra 	$L__BB0_5;
	and.b32  	%r90, %r45, 2147483640;
	neg.s32 	%r88, %r90;
	add.s32 	%r53, %r3, %r44;
	add.s32 	%r87, %r53, %r2;
	shl.b32 	%r10, %r44, 3;
	shl.b32 	%r54, %r44, 1;
	add.s32 	%r86, %r4, %r54;
	mad.lo.s32 	%r85, %r44, 3, %r4;
	shl.b32 	%r55, %r44, 2;
	add.s32 	%r84, %r4, %r55;
	mad.lo.s32 	%r83, %r44, 5, %r4;
	mad.lo.s32 	%r82, %r44, 6, %r4;
	mad.lo.s32 	%r81, %r44, 7, %r4;
	add.s32 	%r79, %r5, 3;
	mov.f32 	%f67, 0f00000000;
	mov.u32 	%r80, %r4;
$L__BB0_4:
	.pragma "nounroll";
	add.s32 	%r56, %r79, -3;
	mul.wide.u32 	%rd6, %r56, 4;
	add.s64 	%rd7, %rd2, %rd6;
	ld.global.nc.f32 	%f17, [%rd7];
	mul.wide.u32 	%rd8, %r80, 4;
	add.s64 	%rd9, %rd1, %rd8;
	ld.global.nc.f32 	%f18, [%rd9];
	fma.rn.f32 	%f19, %f17, %f18, %f67;
	add.s32 	%r57, %r79, -2;
	mul.wide.u32 	%rd10, %r57, 4;
	add.s64 	%rd11, %rd2, %rd10;
	ld.global.nc.f32 	%f20, [%rd11];
	mul.wide.u32 	%rd12, %r87, 4;
	add.s64 	%rd13, %rd1, %rd12;
	ld.global.nc.f32 	%f21, [%rd13];
	fma.rn.f32 	%f22, %f20, %f21, %f19;
	add.s32 	%r58, %r79, -1;
	mul.wide.u32 	%rd14, %r58, 4;
	add.s64 	%rd15, %rd2, %rd14;
	ld.global.nc.f32 	%f23, [%rd15];
	mul.wide.u32 	%rd16, %r86, 4;
	add.s64 	%rd17, %rd1, %rd16;
	ld.global.nc.f32 	%f24, [%rd17];
	fma.rn.f32 	%f25, %f23, %f24, %f22;
	add.s32 	%r59, %r79, 4;
	mul.wide.u32 	%rd18, %r79, 4;
	add.s64 	%rd19, %rd2, %rd18;
	ld.global.nc.f32 	%f26, [%rd19];
	mul.wide.u32 	%rd20, %r85, 4;
	add.s64 	%rd21, %rd1, %rd20;
	ld.global.nc.f32 	%f27, [%rd21];
	fma.rn.f32 	%f28, %f26, %f27, %f25;
	add.s32 	%r60, %r79, 1;
	mul.wide.u32 	%rd22, %r60, 4;
	add.s64 	%rd23, %rd2, %rd22;
	ld.global.nc.f32 	%f29, [%rd23];
	mul.wide.u32 	%rd24, %r84, 4;
	add.s64 	%rd25, %rd1, %rd24;
	ld.global.nc.f32 	%f30, [%rd25];
	fma.rn.f32 	%f31, %f29, %f30, %f28;
	add.s32 	%r61, %r79, 2;
	mul.wide.u32 	%rd26, %r61, 4;
	add.s64 	%rd27, %rd2, %rd26;
	ld.global.nc.f32 	%f32, [%rd27];
	mul.wide.u32 	%rd28, %r83, 4;
	add.s64 	%rd29, %rd1, %rd28;
	ld.global.nc.f32 	%f33, [%rd29];
	fma.rn.f32 	%f34, %f32, %f33, %f31;
	add.s32 	%r62, %r79, 3;
	mul.wide.u32 	%rd30, %r62, 4;
	add.s64 	%rd31, %rd2, %rd30;
	ld.global.nc.f32 	%f35, [%rd31];
	mul.wide.u32 	%rd32, %r82, 4;
	add.s64 	%rd33, %rd1, %rd32;
	ld.global.nc.f32 	%f36, [%rd33];
	fma.rn.f32 	%f37, %f35, %f36, %f34;
	mul.wide.u32 	%rd34, %r59, 4;
	add.s64 	%rd35, %rd2, %rd34;
	ld.global.nc.f32 	%f38, [%rd35];
	mul.wide.u32 	%rd36, %r81, 4;
	add.s64 	%rd37, %rd1, %rd36;
	ld.global.nc.f32 	%f39, [%rd37];
	fma.rn.f32 	%f67, %f38, %f39, %f37;
	add.s32 	%r88, %r88, 8;
	add.s32 	%r87, %r87, %r10;
	add.s32 	%r86, %r86, %r10;
	add.s32 	%r85, %r85, %r10;
	add.s32 	%r84, %r84, %r10;
	add.s32 	%r83, %r83, %r10;
	add.s32 	%r82, %r82, %r10;
	add.s32 	%r81, %r81, %r10;
	add.s32 	%r80, %r80, %r10;
	add.s32 	%r79, %r79, 8;
	setp.ne.s32 	%p6, %r88, 0;
	@%p6 bra 	$L__BB0_4;
$L__BB0_5:
	setp.eq.s32 	%p7, %r6, 0;
	@%p7 bra 	$L__BB0_13;
	and.b32  	%r39, %r45, 3;
	setp.lt.u32 	%p8, %r6, 4;
	@%p8 bra 	$L__BB0_8;
	add.s32 	%r63, %r90, %r5;
	mul.wide.u32 	%rd38, %r63, 4;
	add.s64 	%rd39, %rd2, %rd38;
	ld.global.nc.f32 	%f41, [%rd39];
	mad.lo.s32 	%r64, %r90, %r44, %r4;
	mul.wide.u32 	%rd40, %r64, 4;
	add.s64 	%rd41, %rd1, %rd40;
	ld.global.nc.f32 	%f42, [%rd41];
	fma.rn.f32 	%f43, %f41, %f42, %f67;
	add.s32 	%r65, %r63, 1;
	mul.wide.u32 	%rd42, %r65, 4;
	add.s64 	%rd43, %rd2, %rd42;
	ld.global.nc.f32 	%f44, [%rd43];
	add.s32 	%r66, %r64, %r44;
	mul.wide.u32 	%rd44, %r66, 4;
	add.s64 	%rd45, %rd1, %rd44;
	ld.global.nc.f32 	%f45, [%rd45];
	fma.rn.f32 	%f46, %f44, %f45, %f43;
	add.s32 	%r67, %r63, 2;
	mul.wide.u32 	%rd46, %r67, 4;
	add.s64 	%rd47, %rd2, %rd46;
	ld.global.nc.f32 	%f47, [%rd47];
	add.s32 	%r68, %r66, %r44;
	mul.wide.u32 	%rd48, %r68, 4;
	add.s64 	%rd49, %rd1, %rd48;
	ld.global.nc.f32 	%f48, [%rd49];
	fma.rn.f32 	%f49, %f47, %f48, %f46;
	add.s32 	%r69, %r63, 3;
	mul.wide.u32 	%rd50, %r69, 4;
	add.s64 	%rd51, %rd2, %rd50;
	ld.global.nc.f32 	%f50, [%rd51];
	add.s32 	%r70, %r68, %r44;
	mul.wide.u32 	%rd52, %r70, 4;
	add.s64 	%rd53, %rd1, %rd52;
	ld.global.nc.f32 	%f51, [%rd53];
	fma.rn.f32 	%f67, %f50, %f51, %f49;
	add.s32 	%r90, %r90, 4;
$L__BB0_8:
	setp.eq.s32 	%p9, %r39, 0;
	@%p9 bra 	$L__BB0_13;
	setp.eq.s32 	%p10, %r39, 1;
	@%p10 bra 	$L__BB0_11;
	add.s32 	%r71, %r90, %r5;
	mul.wide.u32 	%rd54, %r71, 4;
	add.s64 	%rd55, %rd2, %rd54;
	ld.global.nc.f32 	%f53, [%rd55];
	mad.lo.s32 	%r72, %r90, %r44, %r4;
	mul.wide.u32 	%rd56, %r72, 4;
	add.s64 	%rd57, %rd1, %rd56;
	ld.global.nc.f32 	%f54, [%rd57];
	fma.rn.f32 	%f55, %f53, %f54, %f67;
	add.s32 	%r73, %r71, 1;
	mul.wide.u32 	%rd58, %r73, 4;
	add.s64 	%rd59, %rd2, %rd58;
	ld.global.nc.f32 	%f56, [%rd59];
	add.s32 	%r74, %r72, %r44;
	mul.wide.u32 	%rd60, %r74, 4;
	add.s64 	%rd61, %rd1, %rd60;
	ld.global.nc.f32 	%f57, [%rd61];
	fma.rn.f32 	%f67, %f56, %f57, %f55;
	add.s32 	%r90, %r90, 2;
$L__BB0_11:
	and.b32  	%r75, %r45, 1;
	setp.eq.b32 	%p11, %r75, 1;
	not.pred 	%p12, %p11;
	@%p12 bra 	$L__BB0_13;
	add.s32 	%r76, %r90, %r5;
	mul.wide.u32 	%rd62, %r76, 4;
	add.s64 	%rd63, %rd2, %rd62;
	ld.global.nc.f32 	%f58, [%rd63];
	mad.lo.s32 	%r77, %r90, %r44, %r4;
	mul.wide.u32 	%rd64, %r77, 4;
	add.s64 	%rd65, %rd1, %rd64;
	ld.global.nc.f32 	%f59, [%rd65];
	fma.rn.f32 	%f67, %f58, %f59, %f67;
$L__BB0_13:
	mad.lo.s32 	%r78, %r44, %r1, %r4;
	cvta.to.global.u64 	%rd66, %rd3;
	mul.wide.u32 	%rd67, %r78, 4;
	add.s64 	%rd68, %rd66, %rd67;
	st.global.f32 	[%rd68], %f67;
$L__BB0_14:
	ret;

}
	// .globl	_Z13tiled_gemm_smPKfS0_Pfjjj
.visible .entry _Z13tiled_gemm_smPKfS0_Pfjjj(
	.param .u64 .ptr .align 1 _Z13tiled_gemm_smPKfS0_Pfjjj_param_0,
	.param .u64 .ptr .align 1 _Z13tiled_gemm_smPKfS0_Pfjjj_param_1,
	.param .u64 .ptr .align 1 _Z13tiled_gemm_smPKfS0_Pfjjj_param_2,
	.param .u32 _Z13tiled_gemm_smPKfS0_Pfjjj_param_3,
	.param .u32 _Z13tiled_gemm_smPKfS0_Pfjjj_param_4,
	.param .u32 _Z13tiled_gemm_smPKfS0_Pfjjj_param_5
)
{
	.reg .pred 	%p<12>;
	.reg .b32 	%r<42>;
	.reg .b32 	%f<111>;
	.reg .b64 	%rd<13>;
	// demoted variable
	.shared .align 4 .b8 _ZZ13tiled_gemm_smPKfS0_PfjjjE3A_s[4096];
	// demoted variable
	.shared .align 4 .b8 _ZZ13tiled_gemm_smPKfS0_PfjjjE3B_s[4096];
	ld.param.u64 	%rd3, [_Z13tiled_gemm_smPKfS0_Pfjjj_param_0];
	ld.param.u64 	%rd4, [_Z13tiled_gemm_smPKfS0_Pfjjj_param_1];
	ld.param.u64 	%rd5, [_Z13tiled_gemm_smPKfS0_Pfjjj_param_2];
	ld.param.u32 	%r24, [_Z13tiled_gemm_smPKfS0_Pfjjj_param_3];
	ld.param.u32 	%r25, [_Z13tiled_gemm_smPKfS0_Pfjjj_param_4];
	ld.param.u32 	%r26, [_Z13tiled_gemm_smPKfS0_Pfjjj_param_5];
	mov.u32 	%r27, %ctaid.y;
	mov.u32 	%r28, %ntid.y;
	mov.u32 	%r39, %tid.y;
	mad.lo.s32 	%r2, %r27, %r28, %r39;
	mov.u32 	%r29, %ctaid.x;
	mov.u32 	%r30, %ntid.x;
	mov.u32 	%r37, %tid.x;
	mad.lo.s32 	%r4, %r29, %r30, %r37;
	add.s32 	%r5, %r26, 31;
	setp.lt.u32 	%p1, %r5, 32;
	mov.f32 	%f110, 0f00000000;
	@%p1 bra 	$L__BB1_7;
	shl.b32 	%r31, %r39, 7;
	mov.u32 	%r32, _ZZ13tiled_gemm_smPKfS0_PfjjjE3A_s;
	add.s32 	%r6, %r32, %r31;
	shl.b32 	%r33, %r37, 2;
	add.s32 	%r7, %r6, %r33;
	mov.u32 	%r34, _ZZ13tiled_gemm_smPKfS0_PfjjjE3B_s;
	add.s32 	%r9, %r34, %r33;
	add.s32 	%r8, %r9, %r31;
	shr.u32 	%r35, %r5, 5;
	neg.s32 	%r41, %r35;
	mad.lo.s32 	%r40, %r39, %r25, %r4;
	shl.b32 	%r12, %r25, 5;
	mad.lo.s32 	%r38, %r26, %r2, %r37;
	cvta.to.global.u64 	%rd1, %rd3;
	cvta.to.global.u64 	%rd2, %rd4;
	mov.f32 	%f110, 0f00000000;
$L__BB1_2:
	setp.ge.u32 	%p2, %r2, %r24;
	setp.ge.u32 	%p3, %r37, %r26;
	mov.f32 	%f108, 0f00000000;
	or.pred  	%p4, %p2, %p3;
	@%p4 bra 	$L__BB1_4;
	mul.wide.u32 	%rd6, %r38, 4;
	add.s64 	%rd7, %rd1, %rd6;
	ld.global.nc.f32 	%f108, [%rd7];
$L__BB1_4:
	setp.ge.u32 	%p5, %r4, %r25;
	st.shared.f32 	[%r7], %f108;
	setp.ge.u32 	%p6, %r39, %r26;
	mov.f32 	%f109, 0f00000000;
	or.pred  	%p7, %p5, %p6;
	@%p7 bra 	$L__BB1_6;
	mul.wide.u32 	%rd8, %r40, 4;
	add.s64 	%rd9, %rd2, %rd8;
	ld.global.nc.f32 	%f109, [%rd9];
$L__BB1_6:
	st.shared.f32 	[%r8], %f109;
	bar.sync 	0;
	ld.shared.f32 	%f12, [%r6];
	ld.shared.f32 	%f13, [%r9];
	fma.rn.f32 	%f14, %f12, %f13, %f110;
	ld.shared.f32 	%f15, [%r6+4];
	ld.shared.f32 	%f16, [%r9+128];
	fma.rn.f32 	%f17, %f15, %f16, %f14;
	ld.shared.f32 	%f18, [%r6+8];
	ld.shared.f32 	%f19, [%r9+256];
	fma.rn.f32 	%f20, %f18, %f19, %f17;
	ld.shared.f32 	%f21, [%r6+12];
	ld.shared.f32 	%f22, [%r9+384];
	fma.rn.f32 	%f23, %f21, %f22, %f20;
	ld.shared.f32 	%f24, [%r6+16];
	ld.shared.f32 	%f25, [%r9+512];
	fma.rn.f32 	%f26, %f24, %f25, %f23;
	ld.shared.f32 	%f27, [%r6+20];
	ld.shared.f32 	%f28, [%r9+640];
	fma.rn.f32 	%f29, %f27, %f28, %f26;
	ld.shared.f32 	%f30, [%r6+24];
	ld.shared.f32 	%f31, [%r9+768];
	fma.rn.f32 	%f32, %f30, %f31, %f29;
	ld.shared.f32 	%f33, [%r6+28];
	ld.shared.f32 	%f34, [%r9+896];
	fma.rn.f32 	%f35, %f33, %f34, %f32;
	ld.shared.f32 	%f36, [%r6+32];
	ld.shared.f32 	%f37, [%r9+1024];
	fma.rn.f32 	%f38, %f36, %f37, %f35;
	ld.shared.f32 	%f39, [%r6+36];
	ld.shared.f32 	%f40, [%r9+1152];
	fma.rn.f32 	%f41, %f39, %f40, %f38;
	ld.shared.f32 	%f42, [%r6+40];
	ld.shared.f32 	%f43, [%r9+1280];
	fma.rn.f32 	%f44, %f42, %f43, %f41;
	ld.shared.f32 	%f45, [%r6+44];
	ld.shared.f32 	%f46, [%r9+1408];
	fma.rn.f32 	%f47, %f45, %f46, %f44;
	ld.shared.f32 	%f48, [%r6+48];
	ld.shared.f32 	%f49, [%r9+1536];
	fma.rn.f32 	%f50, %f48, %f49, %f47;
	ld.shared.f32 	%f51, [%r6+52];
	ld.shared.f32 	%f52, [%r9+1664];
	fma.rn.f32 	%f53, %f51, %f52, %f50;
	ld.shared.f32 	%f54, [%r6+56];
	ld.shared.f32 	%f55, [%r9+1792];
	fma.rn.f32 	%f56, %f54, %f55, %f53;
	ld.shared.f32 	%f57, [%r6+60];
	ld.shared.f32 	%f58, [%r9+1920];
	fma.rn.f32 	%f59, %f57, %f58, %f56;
	ld.shared.f32 	%f60, [%r6+64];
	ld.shared.f32 	%f61, [%r9+2048];
	fma.rn.f32 	%f62, %f60, %f61, %f59;
	ld.shared.f32 	%f63, [%r6+68];
	ld.shared.f32 	%f64, [%r9+2176];
	fma.rn.f32 	%f65, %f63, %f64, %f62;
	ld.shared.f32 	%f66, [%r6+72];
	ld.shared.f32 	%f67, [%r9+2304];
	fma.rn.f32 	%f68, %f66, %f67, %f65;
	ld.shared.f32 	%f69, [%r6+76];
	ld.shared.f32 	%f70, [%r9+2432];
	fma.rn.f32 	%f71, %f69, %f70, %f68;
	ld.shared.f32 	%f72, [%r6+80];
	ld.shared.f32 	%f73, [%r9+2560];
	fma.rn.f32 	%f74, %f72, %f73, %f71;
	ld.shared.f32 	%f75, [%r6+84];
	ld.shared.f32 	%f76, [%r9+2688];
	fma.rn.f32 	%f77, %f75, %f76, %f74;
	ld.shared.f32 	%f78, [%r6+88];
	ld.shared.f32 	%f79, [%r9+2816];
	fma.rn.f32 	%f80, %f78, %f79, %f77;
	ld.shared.f32 	%f81, [%r6+92];
	ld.shared.f32 	%f82, [%r9+2944];
	fma.rn.f32 	%f83, %f81, %f82, %f80;
	ld.shared.f32 	%f84, [%r6+96];
	ld.shared.f32 	%f85, [%r9+3072];
	fma.rn.f32 	%f86, %f84, %f85, %f83;
	ld.shared.f32 	%f87, [%r6+100];
	ld.shared.f32 	%f88, [%r9+3200];
	fma.rn.f32 	%f89, %f87, %f88, %f86;
	ld.shared.f32 	%f90, [%r6+104];
	ld.shared.f32 	%f91, [%r9+3328];
	fma.rn.f32 	%f92, %f90, %f91, %f89;
	ld.shared.f32 	%f93, [%r6+108];
	ld.shared.f32 	%f94, [%r9+3456];
	fma.rn.f32 	%f95, %f93, %f94, %f92;
	ld.shared.f32 	%f96, [%r6+112];
	ld.shared.f32 	%f97, [%r9+3584];
	fma.rn.f32 	%f98, %f96, %f97, %f95;
	ld.shared.f32 	%f99, [%r6+116];
	ld.shared.f32 	%f100, [%r9+3712];
	fma.rn.f32 	%f101, %f99, %f100, %f98;
	ld.shared.f32 	%f102, [%r6+120];
	ld.shared.f32 	%f103, [%r9+3840];
	fma.rn.f32 	%f104, %f102, %f103, %f101;
	ld.shared.f32 	%f105, [%r6+124];
	ld.shared.f32 	%f106, [%r9+3968];
	fma.rn.f32 	%f110, %f105, %f106, %f104;
	bar.sync 	0;
	add.s32 	%r41, %r41, 1;
	setp.ne.s32 	%p8, %r41, 0;
	add.s32 	%r40, %r40, %r12;
	add.s32 	%r39, %r39, 32;
	add.s32 	%r38, %r38, 32;
	add.s32 	%r37, %r37, 32;
	@%p8 bra 	$L__BB1_2;
$L__BB1_7:
	setp.ge.u32 	%p9, %r2, %r24;
	setp.ge.u32 	%p10, %r4, %r25;
	or.pred  	%p11, %p9, %p10;
	@%p11 bra 	$L__BB1_9;
	mad.lo.s32 	%r36, %r25, %r2, %r4;
	cvta.to.global.u64 	%rd10, %rd5;
	mul.wide.u32 	%rd11, %r36, 4;
	add.s64 	%rd12, %rd10, %rd11;
	st.global.f32 	[%rd12], %f110;
$L__BB1_9:
	ret;

}


// ===== COMPILED SASS (sm_100) =====

	.target	sm_100

	.elftype	@"ET_EXEC"


//--------------------- .note.nv.tkinfo           --------------------------
	.section	.note.nv.tkinfo,"",@"SHT_NOTE"
	.sectionflags	@"SHF_NOTE_NV_TKINFO"
	.tkinfo
        /*0018*/ 	.word	0x00000002
        /*0030*/ 	.string	""
        /*0030*/ 	.string	"ptxas"
        /*0030*/ 	.string	"Cuda compilation tools, release 13.0, V13.0.88"
        /*0030*/ 	.string	"Build cuda_13.0.r13.0/compiler.36424714_0"
        /*0030*/ 	.string	"-arch sm_100 -m 64 "



//--------------------- .note.nv.cuinfo           --------------------------
	.section	.note.nv.cuinfo,"",@"SHT_NOTE"
	.sectionflags	@"SHF_NOTE_NV_CUINFO"
        /*0018*/ 	.short	0x0002
        /*001a*/ 	.short	0x0064
        /*001c*/ 	.short	0x0082
	.zero		2


//--------------------- .nv.info                  --------------------------
	.section	.nv.info,"",@"SHT_CUDA_INFO"
	.align	4


	//----- nvinfo : EIATTR_REGCOUNT
	.align		4
        /*0000*/ 	.byte	0x04, 0x2f
        /*0002*/ 	.short	(.L_1 - .L_0)
	.align		4
.L_0:
        /*0004*/ 	.word	index@(_Z11simple_gemmPKfS0_Pfjjj)
        /*0008*/ 	.word	0x00000020


	//----- nvinfo : EIATTR_FRAME_SIZE
	.align		4
.L_1:
        /*000c*/ 	.byte	0x04, 0x11
        /*000e*/ 	.short	(.L_3 - .L_2)
	.align		4
.L_2:
        /*0010*/ 	.word	index@(_Z11simple_gemmPKfS0_Pfjjj)
        /*0014*/ 	.word	0x00000000


	//----- nvinfo : EIATTR_REGCOUNT
	.align		4
.L_3:
        /*0018*/ 	.byte	0x04, 0x2f
        /*001a*/ 	.short	(.L_5 - .L_4)
	.align		4
.L_4:
        /*001c*/ 	.word	index@(_Z13tiled_gemm_smPKfS0_Pfjjj)
        /*0020*/ 	.word	0x00000020


	//----- nvinfo : EIATTR_FRAME_SIZE
	.align		4
.L_5:
        /*0024*/ 	.byte	0x04, 0x11
        /*0026*/ 	.short	(.L_7 - .L_6)
	.align		4
.L_6:
        /*0028*/ 	.word	index@(_Z13tiled_gemm_smPKfS0_Pfjjj)
        /*002c*/ 	.word	0x00000000


	//----- nvinfo : EIATTR_MIN_STACK_SIZE
	.align		4
.L_7:
        /*0030*/ 	.byte	0x04, 0x12
        /*0032*/ 	.short	(.L_9 - .L_8)
	.align		4
.L_8:
        /*0034*/ 	.word	index@(_Z13tiled_gemm_smPKfS0_Pfjjj)
        /*0038*/ 	.word	0x00000000


	//----- nvinfo : EIATTR_MIN_STACK_SIZE
	.align		4
.L_9:
        /*003c*/ 	.byte	0x04, 0x12
        /*003e*/ 	.short	(.L_11 - .L_10)
	.align		4
.L_10:
        /*0040*/ 	.word	index@(_Z11simple_gemmPKfS0_Pfjjj)
        /*0044*/ 	.word	0x00000000
.L_11:


//--------------------- .nv.compat                --------------------------
	.section	.nv.compat,"",@"SHT_CUDA_COMPAT_INFO"
	.align	4
        /*0000*/ 	.byte	0x02, 0x09, 0x00, 0x00, 0x02, 0x02, 0x01, 0x00, 0x02, 0x05, 0x05, 0x00, 0x03, 0x07, 0x01, 0x01
        /*0010*/ 	.byte	0x02, 0x03, 0x00, 0x00, 0x02, 0x06, 0x01, 0x00, 0x04, 0x0b, 0x08, 0x00, 0x09, 0x00, 0x00, 0x00
        /*0020*/ 	.byte	0x00, 0x00, 0x00, 0x00


//--------------------- .nv.info._Z13tiled_gemm_smPKfS0_Pfjjj --------------------------
	.section	.nv.info._Z13tiled_gemm_smPKfS0_Pfjjj,"",@"SHT_CUDA_INFO"
	.sectionflags	@""
	.align	4


	//----- nvinfo : EIATTR_CUDA_API_VERSION
	.align		4
        /*0000*/ 	.byte	0x04, 0x37
        /*0002*/ 	.short	(.L_13 - .L_12)
.L_12:
        /*0004*/ 	.word	0x00000082


	//----- nvinfo : EIATTR_KPARAM_INFO
	.align		4
.L_13:
        /*0008*/ 	.byte	0x04, 0x17
        /*000a*/ 	.short	(.L_15 - .L_14)
.L_14:
        /*000c*/ 	.word	0x00000000
        /*0010*/ 	.short	0x0005
        /*0012*/ 	.short	0x0020
        /*0014*/ 	.byte	0x00, 0xf0, 0x11, 0x00


	//----- nvinfo : EIATTR_KPARAM_INFO
	.align		4
.L_15:
        /*0018*/ 	.byte	0x04, 0x17
        /*001a*/ 	.short	(.L_17 - .L_16)
.L_16:
        /*001c*/ 	.word	0x00000000
        /*0020*/ 	.short	0x0004
        /*0022*/ 	.short	0x001c
        /*0024*/ 	.byte	0x00, 0xf0, 0x11, 0x00


	//----- nvinfo : EIATTR_KPARAM_INFO
	.align		4
.L_17:
        /*0028*/ 	.byte	0x04, 0x17
        /*002a*/ 	.short	(.L_19 - .L_18)
.L_18:
        /*002c*/ 	.word	0x00000000
        /*0030*/ 	.short	0x0003
        /*0032*/ 	.short	0x0018
        /*0034*/ 	.byte	0x00, 0xf0, 0x11, 0x00


	//----- nvinfo : EIATTR_KPARAM_INFO
	.align		4
.L_19:
        /*0038*/ 	.byte	0x04, 0x17
        /*003a*/ 	.short	(.L_21 - .L_20)
.L_20:
        /*003c*/ 	.word	0x00000000
        /*0040*/ 	.short	0x0002
        /*0042*/ 	.short	0x0010
        /*0044*/ 	.byte	0x00, 0xf5, 0x21, 0x00


	//----- nvinfo : EIATTR_KPARAM_INFO
	.align		4
.L_21:
        /*0048*/ 	.byte	0x04, 0x17
        /*004a*/ 	.short	(.L_23 - .L_22)
.L_22:
        /*004c*/ 	.word	0x00000000
        /*0050*/ 	.short	0x0001
        /*0052*/ 	.short	0x0008
        /*0054*/ 	.byte	0x00, 0xf5, 0x21, 0x00


	//----- nvinfo : EIATTR_KPARAM_INFO
	.align		4
.L_23:
        /*0058*/ 	.byte	0x04, 0x17
        /*005a*/ 	.short	(.L_25 - .L_24)
.L_24:
        /*005c*/ 	.word	0x00000000
        /*0060*/ 	.short	0x0000
        /*0062*/ 	.short	0x0000
        /*0064*/ 	.byte	0x00, 0xf5, 0x21, 0x00


	//----- nvinfo : EIATTR_SPARSE_MMA_MASK
	.align		4
.L_25:
        /*0068*/ 	.byte	0x03, 0x50
        /*006a*/ 	.short	0x0000


	//----- nvinfo : EIATTR_MAXREG_COUNT
	.align		4
        /*006c*/ 	.byte	0x03, 0x1b
        /*006e*/ 	.short	0x00ff


	//----- nvinfo : EIATTR_NUM_BARRIERS
	.align		4
        /*0070*/ 	.byte	0x02, 0x4c
        /*0072*/ 	.byte	0x01
	.zero		1


	//----- nvinfo : EIATTR_MERCURY_ISA_VERSION
	.align		4
        /*0074*/ 	.byte	0x03, 0x5f
        /*0076*/ 	.short	0x0101


	//----- nvinfo : EIATTR_VRC_CTA_INIT_COUNT
	.align		4
        /*0078*/ 	.byte	0x02, 0x4a
	.zero		1
	.zero		1


	//----- nvinfo : EIATTR_EXIT_INSTR_OFFSETS
	.align		4
        /*007c*/ 	.byte	0x04, 0x1c
        /*007e*/ 	.short	(.L_27 - .L_26)


	//   ....[0]....
.L_26:
        /*0080*/ 	.word	0x00000830


	//   ....[1]....
        /*0084*/ 	.word	0x00000880


	//----- nvinfo : EIATTR_CBANK_PARAM_SIZE
	.align		4
.L_27:
        /*0088*/ 	.byte	0x03, 0x19
        /*008a*/ 	.short	0x0024


	//----- nvinfo : EIATTR_PARAM_CBANK
	.align		4
        /*008c*/ 	.byte	0x04, 0x0a
        /*008e*/ 	.short	(.L_29 - .L_28)
	.align		4
.L_28:
        /*0090*/ 	.word	index@(.nv.constant0._Z13tiled_gemm_smPKfS0_Pfjjj)
        /*0094*/ 	.short	0x0380
        /*0096*/ 	.short	0x0024


	//----- nvinfo : EIATTR_SW_WAR
	.align		4
.L_29:
        /*0098*/ 	.byte	0x04, 0x36
        /*009a*/ 	.short	(.L_31 - .L_30)
.L_30:
        /*009c*/ 	.word	0x00000008
.L_31:


//--------------------- .nv.info._Z11simple_gemmPKfS0_Pfjjj --------------------------
	.section	.nv.info._Z11simple_gemmPKfS0_Pfjjj,"",@"SHT_CUDA_INFO"
	.sectionflags	@""
	.align	4


	//----- nvinfo : EIATTR_CUDA_API_VERSION
	.align		4
        /*0000*/ 	.byte	0x04, 0x37
        /*0002*/ 	.short	(.L_33 - .L_32)
.L_32:
        /*0004*/ 	.word	0x00000082


	//----- nvinfo : EIATTR_KPARAM_INFO
	.align		4
.L_33:
        /*0008*/ 	.byte	0x04, 0x17
        /*000a*/ 	.short	(.L_35 - .L_34)
.L_34:
        /*000c*/ 	.word	0x00000000
        /*0010*/ 	.short	0x0005
        /*0012*/ 	.short	0x0020
        /*0014*/ 	.byte	0x00, 0xf0, 0x11, 0x00


	//----- nvinfo : EIATTR_KPARAM_INFO
	.align		4
.L_35:
        /*0018*/ 	.byte	0x04, 0x17
        /*001a*/ 	.short	(.L_37 - .L_36)
.L_36:
        /*001c*/ 	.word	0x00000000
        /*0020*/ 	.short	0x0004
        /*0022*/ 	.short	0x001c
        /*0024*/ 	.byte	0x00, 0xf0, 0x11, 0x00


	//----- nvinfo : EIATTR_KPARAM_INFO
	.align		4
.L_37:
        /*0028*/ 	.byte	0x04, 0x17
        /*002a*/ 	.short	(.L_39 - .L_38)
.L_38:
        /*002c*/ 	.word	0x00000000
        /*0030*/ 	.short	0x0003
        /*0032*/ 	.short	0x0018
        /*0034*/ 	.byte	0x00, 0xf0, 0x11, 0x00


	//----- nvinfo : EIATTR_KPARAM_INFO
	.align		4
.L_39:
        /*0038*/ 	.byte	0x04, 0x17
        /*003a*/ 	.short	(.L_41 - .L_40)
.L_40:
        /*003c*/ 	.word	0x00000000
        /*0040*/ 	.short	0x0002
        /*0042*/ 	.short	0x0010
        /*0044*/ 	.byte	0x00, 0xf5, 0x21, 0x00


	//----- nvinfo : EIATTR_KPARAM_INFO
	.align		4
.L_41:
        /*0048*/ 	.byte	0x04, 0x17
        /*004a*/ 	.short	(.L_43 - .L_42)
.L_42:
        /*004c*/ 	.word	0x00000000
        /*0050*/ 	.short	0x0001
        /*0052*/ 	.short	0x0008
        /*0054*/ 	.byte	0x00, 0xf5, 0x21, 0x00


	//----- nvinfo : EIATTR_KPARAM_INFO
	.align		4
.L_43:
        /*0058*/ 	.byte	0x04, 0x17
        /*005a*/ 	.short	(.L_45 - .L_44)
.L_44:
        /*005c*/ 	.word	0x00000000
        /*0060*/ 	.short	0x0000
        /*0062*/ 	.short	0x0000
        /*0064*/ 	.byte	0x00, 0xf5, 0x21, 0x00


	//----- nvinfo : EIATTR_SPARSE_MMA_MASK
	.align		4
.L_45:
        /*0068*/ 	.byte	0x03, 0x50
        /*006a*/ 	.short	0x0000


	//----- nvinfo : EIATTR_MAXREG_COUNT
	.align		4
        /*006c*/ 	.byte	0x03, 0x1b
        /*006e*/ 	.short	0x00ff


	//----- nvinfo : EIATTR_MERCURY_ISA_VERSION
	.align		4
        /*0070*/ 	.byte	0x03, 0x5f
        /*0072*/ 	.short	0x0101


	//----- nvinfo : EIATTR_VRC_CTA_INIT_COUNT
	.align		4
        /*0074*/ 	.byte	0x02, 0x4a
	.zero		1
	.zero		1


	//----- nvinfo : EIATTR_EXIT_INSTR_OFFSETS
	.align		4
        /*0078*/ 	.byte	0x04, 0x1c
        /*007a*/ 	.short	(.L_47 - .L_46)


	//   ....[0]....
.L_46:
        /*007c*/ 	.word	0x000000d0


	//   ....[1]....
        /*0080*/ 	.word	0x00000a80


	//----- nvinfo : EIATTR_CBANK_PARAM_SIZE
	.align		4
.L_47:
        /*0084*/ 	.byte	0x03, 0x19
        /*0086*/ 	.short	0x0024


	//----- nvinfo : EIATTR_PARAM_CBANK
	.align		4
        /*0088*/ 	.byte	0x04, 0x0a
        /*008a*/ 	.short	(.L_49 - .L_48)
	.align		4
.L_48:
        /*008c*/ 	.word	index@(.nv.constant0._Z11simple_gemmPKfS0_Pfjjj)
        /*0090*/ 	.short	0x0380
        /*0092*/ 	.short	0x0024


	//----- nvinfo : EIATTR_SW_WAR
	.align		4
.L_49:
        /*0094*/ 	.byte	0x04, 0x36
        /*0096*/ 	.short	(.L_51 - .L_50)
.L_50:
        /*0098*/ 	.word	0x00000008
.L_51:


//--------------------- .nv.callgraph             --------------------------
	.section	.nv.callgraph,"",@"SHT_CUDA_CALLGRAPH"
	.align	4
	.sectionentsize	8
	.align		4
        /*0000*/ 	.word	0x00000000
	.align		4
        /*0004*/ 	.word	0xffffffff
	.align		4
        /*0008*/ 	.word	0x00000000
	.align		4
        /*000c*/ 	.word	0xfffffffe
	.align		4
        /*0010*/ 	.word	0x00000000
	.align		4
        /*0014*/ 	.word	0xfffffffd
	.align		4
        /*0018*/ 	.word	0x00000000
	.align		4
        /*001c*/ 	.word	0xfffffffc


//--------------------- .text._Z13tiled_gemm_smPKfS0_Pfjjj --------------------------
	.section	.text._Z13tiled_gemm_smPKfS0_Pfjjj,"ax",@progbits
	.align	128
        .global         _Z13tiled_gemm_smPKfS0_Pfjjj
        .type           _Z13tiled_gemm_smPKfS0_Pfjjj,@function
        .size           _Z13tiled_gemm_smPKfS0_Pfjjj,(.L_x_8 - _Z13tiled_gemm_smPKfS0_Pfjjj)
        .other          _Z13tiled_gemm_smPKfS0_Pfjjj,@"STO_CUDA_ENTRY STV_DEFAULT"
_Z13tiled_gemm_smPKfS0_Pfjjj:
.text._Z13tiled_gemm_smPKfS0_Pfjjj:
[----:B------:R-:W-:Y:S01]  /*0000*/  LDC R1, c[0x0][0x37c] ;  /* 0x0000df00ff017b82 */ /* 0x000fe20000000800 */
[----:B------:R-:W0:Y:S01]  /*0010*/  LDCU UR10, c[0x0][0x3a0] ;  /* 0x00007400ff0a77ac */ /* 0x000e220008000800 */
[----:B------:R-:W1:Y:S06]  /*0020*/  S2R R17, SR_TID.Y ;  /* 0x0000000000117919 */ /* 0x000e6c0000002200 */
[----:B------:R-:W1:Y:S01]  /*0030*/  LDC R19, c[0x0][0x364] ;  /* 0x0000d900ff137b82 */ /* 0x000e620000000800 */
[----:B------:R-:W-:Y:S01]  /*0040*/  HFMA2 R21, -RZ, RZ, 0, 0 ;  /* 0x00000000ff157431 */ /* 0x000fe200000001ff */
[----:B------:R-:W2:Y:S01]  /*0050*/  LDCU.64 UR8, c[0x0][0x358] ;  /* 0x00006b00ff0877ac */ /* 0x000ea20008000a00 */
[----:B------:R-:W3:Y:S05]  /*0060*/  S2R R16, SR_TID.X ;  /* 0x0000000000107919 */ /* 0x000eea0000002100 */
[----:B------:R-:W1:Y:S08]  /*0070*/  S2UR UR5, SR_CTAID.Y ;  /* 0x00000000000579c3 */ /* 0x000e700000002600 */
[----:B------:R-:W3:Y:S01]  /*0080*/  S2UR UR6, SR_CTAID.X ;  /* 0x00000000000679c3 */ /* 0x000ee20000002500 */
[----:B0-----:R-:W-:-:S04]  /*0090*/  UIADD3 UR4, UPT, UPT, UR10, 0x1f, URZ ;  /* 0x0000001f0a047890 */ /* 0x001fc8000fffe0ff */
[----:B------:R-:W-:-:S03]  /*00a0*/  UISETP.GE.U32.AND UP0, UPT, UR4, 0x20, UPT ;  /* 0x000000200400788c */ /* 0x000fc6000bf06070 */
[----:B------:R-:W3:Y:S01]  /*00b0*/  LDC R18, c[0x0][0x360] ;  /* 0x0000d800ff127b82 */ /* 0x000ee20000000800 */
[----:B-1----:R-:W-:Y:S02]  /*00c0*/  IMAD R19, R19, UR5, R17 ;  /* 0x0000000513137c24 */ /* 0x002fe4000f8e0211 */
[----:B---3--:R-:W-:-:S03]  /*00d0*/  IMAD R18, R18, UR6, R16 ;  /* 0x0000000612127c24 */ /* 0x008fc6000f8e0210 */
[----:B--2---:R-:W-:Y:S05]  /*00e0*/  BRA.U !UP0, `(.L_x_0) ;  /* 0x0000000508c47547 */ /* 0x004fea000b800000 */
[----:B------:R-:W0:Y:S01]  /*00f0*/  S2UR UR7, SR_CgaCtaId ;  /* 0x00000000000779c3 */ /* 0x000e220000008800 */
[----:B------:R-:W1:Y:S01]  /*0100*/  LDCU UR11, c[0x0][0x39c] ;  /* 0x00007380ff0b77ac */ /* 0x000e620008000800 */
[----:B------:R-:W-:Y:S01]  /*0110*/  MOV R21, RZ ;  /* 0x000000ff00157202 */ /* 0x000fe20000000f00 */
[----:B------:R-:W-:Y:S01]  /*0120*/  IMAD R6, R19, UR10, R16 ;  /* 0x0000000a13067c24 */ /* 0x000fe2000f8e0210 */
[----:B------:R-:W-:Y:S01]  /*0130*/  UMOV UR5, 0x400 ;  /* 0x0000040000057882 */ /* 0x000fe20000000000 */
[----:B------:R-:W-:-:S03]  /*0140*/  USHF.R.U32.HI UR6, URZ, 0x5, UR4 ;  /* 0x00000005ff067899 */ /* 0x000fc60008011604 */
[----:B------:R-:W2:Y:S01]  /*0150*/  LDC R0, c[0x0][0x39c] ;  /* 0x0000e700ff007b82 */ /* 0x000ea20000000800 */
[----:B------:R-:W-:Y:S01]  /*0160*/  UIADD3 UR4, UPT, UPT, UR5, 0x1000, URZ ;  /* 0x0000100005047890 */ /* 0x000fe2000fffe0ff */
[----:B------:R-:W3:Y:S01]  /*0170*/  LDCU UR13, c[0x0][0x3a0] ;  /* 0x00007400ff0d77ac */ /* 0x000ee20008000800 */
[----:B------:R-:W4:Y:S01]  /*0180*/  LDCU UR12, c[0x0][0x398] ;  /* 0x00007300ff0c77ac */ /* 0x000f220008000800 */
[----:B-1----:R-:W-:Y:S01]  /*0190*/  IMAD R7, R17, UR11, R18 ;  /* 0x0000000b11077c24 */ /* 0x002fe2000f8e0212 */
[----:B------:R-:W-:Y:S02]  /*01a0*/  UIADD3 UR6, UPT, UPT, -UR6, URZ, URZ ;  /* 0x000000ff06067290 */ /* 0x000fe4000fffe1ff */
[----:B0-----:R-:W-:Y:S02]  /*01b0*/  ULEA UR5, UR7, UR5, 0x18 ;  /* 0x0000000507057291 */ /* 0x001fe4000f8ec0ff */
[----:B------:R-:W-:-:S04]  /*01c0*/  ULEA UR4, UR7, UR4, 0x18 ;  /* 0x0000000407047291 */ /* 0x000fc8000f8ec0ff */
[C---:B------:R-:W-:Y:S02]  /*01d0*/  LEA R5, R17.reuse, UR5, 0x7 ;  /* 0x0000000511057c11 */ /* 0x040fe4000f8e38ff */
[C---:B------:R-:W-:Y:S02]  /*01e0*/  LEA R2, R16.reuse, UR4, 0x2 ;  /* 0x0000000410027c11 */ /* 0x040fe4000f8e10ff */
[----:B------:R-:W-:Y:S02]  /*01f0*/  LEA R4, R16, R5, 0x2 ;  /* 0x0000000510047211 */ /* 0x000fe400078e10ff */
[----:B---34-:R-:W-:-:S07]  /*0200*/  LEA R3, R17, R2, 0x7 ;  /* 0x0000000211037211 */ /* 0x018fce00078e38ff */
.L_x_1:
[----:B------:R-:W-:Y:S01]  /*0210*/  ISETP.GE.U32.AND P1, PT, R16, UR13, PT ;  /* 0x0000000d10007c0c */ /* 0x000fe2000bf26070 */
[----:B------:R-:W-:Y:S01]  /*0220*/  HFMA2 R24, -RZ, RZ, 0, 0 ;  /* 0x00000000ff187431 */ /* 0x000fe200000001ff */
[----:B------:R-:W-:Y:S02]  /*0230*/  ISETP.GE.U32.AND P0, PT, R17, UR13, PT ;  /* 0x0000000d11007c0c */ /* 0x000fe4000bf06070 */
[----:B------:R-:W-:Y:S02]  /*0240*/  ISETP.GE.U32.OR P1, PT, R19, UR12, P1 ;  /* 0x0000000c13007c0c */ /* 0x000fe40008f26470 */
[----:B--2---:R-:W-:Y:S02]  /*0250*/  ISETP.GE.U32.OR P0, PT, R18, R0, P0 ;  /* 0x000000001200720c */ /* 0x004fe40000706470 */
[----:B------:R-:W-:-:S09]  /*0260*/  MOV R29, RZ ;  /* 0x000000ff001d7202 */ /* 0x000fd20000000f00 */
[----:B------:R-:W0:Y:S08]  /*0270*/  @!P1 LDC.64 R10, c[0x0][0x380] ;  /* 0x0000e000ff0a9b82 */ /* 0x000e300000000a00 */
[----:B------:R-:W1:Y:S01]  /*0280*/  @!P0 LDC.64 R8, c[0x0][0x388] ;  /* 0x0000e200ff088b82 */ /* 0x000e620000000a00 */
[----:B0-----:R-:W-:-:S05]  /*0290*/  @!P1 IMAD.WIDE.U32 R10, R6, 0x4, R10 ;  /* 0x00000004060a9825 */ /* 0x001fca00078e000a */
[----:B------:R-:W2:Y:S01]  /*02a0*/  @!P1 LDG.E.CONSTANT R29, desc[UR8][R10.64] ;  /* 0x000000080a1d9981 */ /* 0x000ea2000c1e9900 */
[----:B-1----:R-:W-:-:S05]  /*02b0*/  @!P0 IMAD.WIDE.U32 R22, R7, 0x4, R8 ;  /* 0x0000000407168825 */ /* 0x002fca00078e0008 */
[----:B------:R-:W3:Y:S01]  /*02c0*/  @!P0 LDG.E.CONSTANT R24, desc[UR8][R22.64] ;  /* 0x0000000816188981 */ /* 0x000ee2000c1e9900 */
[----:B------:R-:W-:-:S04]  /*02d0*/  UIADD3 UR6, UPT, UPT, UR6, 0x1, URZ ;  /* 0x0000000106067890 */ /* 0x000fc8000fffe0ff */
[----:B------:R-:W-:Y:S01]  /*02e0*/  UISETP.NE.AND UP0, UPT, UR6, URZ, UPT ;  /* 0x000000ff0600728c */ /* 0x000fe2000bf05270 */
[----:B------:R-:W-:Y:S01]  /*02f0*/  IADD3 R17, PT, PT, R17, 0x20, RZ ;  /* 0x0000002011117810 */ /* 0x000fe20007ffe0ff */
[----:B--2---:R-:W-:Y:S04]  /*0300*/  STS [R4], R29 ;  /* 0x0000001d04007388 */ /* 0x004fe80000000800 */
[----:B---3--:R-:W-:Y:S01]  /*0310*/  STS [R3], R24 ;  /* 0x0000001803007388 */ /* 0x008fe20000000800 */
[----:B------:R-:W-:Y:S06]  /*0320*/  BAR.SYNC.DEFER_BLOCKING 0x0 ;  /* 0x0000000000007b1d */ /* 0x000fec0000010000 */
[----:B------:R-:W-:Y:S04]  /*0330*/  LDS R28, [R2] ;  /* 0x00000000021c7984 */ /* 0x000fe80000000800 */
[----:B------:R-:W0:Y:S04]  /*0340*/  LDS.128 R12, [R5] ;  /* 0x00000000050c7984 */ /* 0x000e280000000c00 */
[----:B------:R-:W1:Y:S04]  /*0350*/  LDS R23, [R2+0x80] ;  /* 0x0000800002177984 */ /* 0x000e680000000800 */
[----:B------:R-:W2:Y:S04]  /*0360*/  LDS R27, [R2+0x100] ;  /* 0x00010000021b7984 */ /* 0x000ea80000000800 */
[----:B------:R-:W3:Y:S04]  /*0370*/  LDS R26, [R2+0x180] ;  /* 0x00018000021a7984 */ /* 0x000ee80000000800 */
[----:B------:R-:W-:Y:S04]  /*0380*/  LDS R25, [R2+0x200] ;  /* 0x0002000002197984 */ /* 0x000fe80000000800 */
[----:B------:R-:W4:Y:S04]  /*0390*/  LDS.128 R8, [R5+0x10] ;  /* 0x0000100005087984 */ /* 0x000f280000000c00 */
[----:B------:R-:W5:Y:S04]  /*03a0*/  LDS R20, [R2+0x280] ;  /* 0x0002800002147984 */ /* 0x000f680000000800 */
[----:B------:R-:W-:Y:S04]  /*03b0*/  LDS R24, [R2+0x380] ;  /* 0x0003800002187984 */ /* 0x000fe80000000800 */
[----:B------:R-:W-:Y:S01]  /*03c0*/  LDS R22, [R2+0x480] ;  /* 0x0004800002167984 */ /* 0x000fe20000000800 */
[----:B0-----:R-:W-:-:S03]  /*03d0*/  FFMA R12, R12, R28, R21 ;  /* 0x0000001c0c0c7223 */ /* 0x001fc60000000015 */
[----:B------:R-:W0:Y:S01]  /*03e0*/  LDS R21, [R2+0x300] ;  /* 0x0003000002157984 */ /* 0x000e220000000800 */
[----:B-1----:R-:W-:-:S03]  /*03f0*/  FFMA R12, R23, R13, R12 ;  /* 0x0000000d170c7223 */ /* 0x002fc6000000000c */
[----:B------:R-:W-:Y:S01]  /*0400*/  LDS R23, [R2+0x400] ;  /* 0x0004000002177984 */ /* 0x000fe20000000800 */
[----:B--2---:R-:W-:-:S04]  /*0410*/  FFMA R27, R27, R14, R12 ;  /* 0x0000000e1b1b7223 */ /* 0x004fc8000000000c */
[----:B---3--:R-:W-:Y:S02]  /*0420*/  FFMA R27, R26, R15, R27 ;  /* 0x0000000f1a1b7223 */ /* 0x008fe4000000001b */
[----:B------:R-:W1:Y:S04]  /*0430*/  LDS.128 R12, [R5+0x20] ;  /* 0x00002000050c7984 */ /* 0x000e680000000c00 */
[----:B------:R-:W-:Y:S01]  /*0440*/  LDS R26, [R2+0x580] ;  /* 0x00058000021a7984 */ /* 0x000fe20000000800 */
[----:B----4-:R-:W-:-:S03]  /*0450*/  FFMA R27, R8, R25, R27 ;  /* 0x00000019081b7223 */ /* 0x010fc6000000001b */
[----:B------:R-:W2:Y:S01]  /*0460*/  LDS R25, [R2+0x500] ;  /* 0x0005000002197984 */ /* 0x000ea20000000800 */
[----:B-----5:R-:W-:-:S04]  /*0470*/  FFMA R20, R20, R9, R27 ;  /* 0x0000000914147223 */ /* 0x020fc8000000001b */
[----:B0-----:R-:W-:Y:S02]  /*0480*/  FFMA R21, R21, R10, R20 ;  /* 0x0000000a15157223 */ /* 0x001fe40000000014 */
[----:B------:R-:W-:Y:S02]  /*0490*/  LDS R20, [R2+0x680] ;  /* 0x0006800002147984 */ /* 0x000fe40000000800 */
[----:B------:R-:W-:Y:S02]  /*04a0*/  FFMA R27, R24, R11, R21 ;  /* 0x0000000b181b7223 */ /* 0x000fe40000000015 */
[----:B------:R-:W-:Y:S04]  /*04b0*/  LDS R21, [R2+0x600] ;  /* 0x0006000002157984 */ /* 0x000fe80000000800 */
[----:B------:R-:W0:Y:S01]  /*04c0*/  LDS.128 R8, [R5+0x30] ;  /* 0x0000300005087984 */ /* 0x000e220000000c00 */
[----:B-1----:R-:W-:-:S03]  /*04d0*/  FFMA R27, R12, R23, R27 ;  /* 0x000000170c1b7223 */ /* 0x002fc6000000001b */
[----:B------:R-:W1:Y:S01]  /*04e0*/  LDS R23, [R2+0x700] ;  /* 0x0007000002177984 */ /* 0x000e620000000800 */
[----:B------:R-:W-:-:S03]  /*04f0*/  FFMA R22, R22, R13, R27 ;  /* 0x0000000d16167223 */ /* 0x000fc6000000001b */
[----:B------:R-:W3:Y:S01]  /*0500*/  LDS R24, [R2+0x780] ;  /* 0x0007800002187984 */ /* 0x000ee20000000800 */
[----:B--2---:R-:W-:-:S03]  /*0510*/  FFMA R25, R25, R14, R22 ;  /* 0x0000000e19197223 */ /* 0x004fc60000000016 */
[----:B------:R-:W-:Y:S01]  /*0520*/  LDS R22, [R2+0x880] ;  /* 0x0008800002167984 */ /* 0x000fe20000000800 */
[----:B------:R-:W-:-:S03]  /*0530*/  FFMA R27, R26, R15, R25 ;  /* 0x0000000f1a1b7223 */ /* 0x000fc60000000019 */
[----:B------:R-:W-:Y:S04]  /*0540*/  LDS R25, [R2+0x800] ;  /* 0x0008000002197984 */ /* 0x000fe80000000800 */
[----:B------:R-:W2:Y:S04]  /*0550*/  LDS.128 R12, [R5+0x40] ;  /* 0x00004000050c7984 */ /* 0x000ea80000000c00 */
[----:B------:R-:W-:Y:S01]  /*0560*/  LDS R26, [R2+0x980] ;  /* 0x00098000021a7984 */ /* 0x000fe20000000800 */
[----:B0-----:R-:W-:-:S03]  /*0570*/  FFMA R27, R8, R21, R27 ;  /* 0x00000015081b7223 */ /* 0x001fc6000000001b */
[----:B------:R-:W0:Y:S01]  /*0580*/  LDS R21, [R2+0x900] ;  /* 0x0009000002157984 */ /* 0x000e220000000800 */
[----:B------:R-:W-:-:S04]  /*0590*/  FFMA R20, R20, R9, R27 ;  /* 0x0000000914147223 */ /* 0x000fc8000000001b */
[----:B-1----:R-:W-:Y:S02]  /*05a0*/  FFMA R23, R23, R10, R20 ;  /* 0x0000000a17177223 */ /* 0x002fe40000000014 */
[----:B------:R-:W-:Y:S02]  /*05b0*/  LDS R20, [R2+0xa80] ;  /* 0x000a800002147984 */ /* 0x000fe40000000800 */
[----:B---3--:R-:W-:Y:S02]  /*05c0*/  FFMA R27, R24, R11, R23 ;  /* 0x0000000b181b7223 */ /* 0x008fe40000000017 */
[----:B------:R-:W-:Y:S04]  /*05d0*/  LDS R23, [R2+0xa00] ;  /* 0x000a000002177984 */ /* 0x000fe80000000800 */
[----:B------:R-:W1:Y:S01]  /*05e0*/  LDS.128 R8, [R5+0x50] ;  /* 0x0000500005087984 */ /* 0x000e620000000c00 */
[----:B--2---:R-:W-:-:S03]  /*05f0*/  FFMA R27, R12, R25, R27 ;  /* 0x000000190c1b7223 */ /* 0x004fc6000000001b */
[----:B------:R-:W2:Y:S01]  /*0600*/  LDS R25, [R2+0xb00] ;  /* 0x000b000002197984 */ /* 0x000ea20000000800 */
[----:B------:R-:W-:-:S03]  /*0610*/  FFMA R12, R22, R13, R27 ;  /* 0x0000000d160c7223 */ /* 0x000fc6000000001b */
[----:B------:R-:W3:Y:S04]  /*0620*/  LDS R22, [R2+0xb80] ;  /* 0x000b800002167984 */ /* 0x000ee80000000800 */
[----:B------:R-:W-:Y:S01]  /*0630*/  LDS R24, [R2+0xc80] ;  /* 0x000c800002187984 */ /* 0x000fe20000000800 */
[----:B0-----:R-:W-:-:S04]  /*0640*/  FFMA R21, R21, R14, R12 ;  /* 0x0000000e15157223 */ /* 0x001fc8000000000c */
[----:B------:R-:W-:Y:S02]  /*0650*/  FFMA R27, R26, R15, R21 ;  /* 0x0000000f1a1b7223 */ /* 0x000fe40000000015 */
[----:B------:R-:W-:Y:S04]  /*0660*/  LDS R21, [R2+0xc00] ;  /* 0x000c000002157984 */ /* 0x000fe80000000800 */
[----:B------:R-:W0:Y:S01]  /*0670*/  LDS.128 R12, [R5+0x60] ;  /* 0x00006000050c7984 */ /* 0x000e220000000c00 */
[----:B-1----:R-:W-:-:S04]  /*0680*/  FFMA R23, R8, R23, R27 ;  /* 0x0000001708177223 */ /* 0x002fc8000000001b */
[----:B------:R-:W-:Y:S02]  /*0690*/  FFMA R20, R20, R9, R23 ;  /* 0x0000000914147223 */ /* 0x000fe40000000017 */
[----:B------:R-:W1:Y:S02]  /*06a0*/  LDS R23, [R2+0xd00] ;  /* 0x000d000002177984 */ /* 0x000e640000000800 */
[----:B--2---:R-:W-:Y:S02]  /*06b0*/  FFMA R25, R25, R10, R20 ;  /* 0x0000000a19197223 */ /* 0x004fe40000000014 */
[----:B------:R-:W2:Y:S02]  /*06c0*/  LDS R20, [R2+0xd80] ;  /* 0x000d800002147984 */ /* 0x000ea40000000800 */
[----:B---3--:R-:W-:Y:S02]  /*06d0*/  FFMA R27, R22, R11, R25 ;  /* 0x0000000b161b7223 */ /* 0x008fe40000000019 */
[----:B------:R-:W-:Y:S04]  /*06e0*/  LDS R25, [R2+0xe00] ;  /* 0x000e000002197984 */ /* 0x000fe80000000800 */
[----:B------:R-:W3:Y:S04]  /*06f0*/  LDS.128 R8, [R5+0x70] ;  /* 0x0000700005087984 */ /* 0x000ee80000000c00 */
[----:B------:R-:W4:Y:S01]  /*0700*/  LDS R22, [R2+0xe80] ;  /* 0x000e800002167984 */ /* 0x000f220000000800 */
[----:B0-----:R-:W-:-:S03]  /*0710*/  FFMA R27, R12, R21, R27 ;  /* 0x000000150c1b7223 */ /* 0x001fc6000000001b */
[----:B------:R-:W0:Y:S04]  /*0720*/  LDS R21, [R2+0xf00] ;  /* 0x000f000002157984 */ /* 0x000e280000000800 */
[----:B------:R-:W5:Y:S01]  /*0730*/  LDS R12, [R2+0xf80] ;  /* 0x000f8000020c7984 */ /* 0x000f620000000800 */
[----:B------:R-:W-:-:S04]  /*0740*/  FFMA R24, R24, R13, R27 ;  /* 0x0000000d18187223 */ /* 0x000fc8000000001b */
[----:B-1----:R-:W-:-:S04]  /*0750*/  FFMA R23, R23, R14, R24 ;  /* 0x0000000e17177223 */ /* 0x002fc80000000018 */
[----:B--2---:R-:W-:-:S04]  /*0760*/  FFMA R15, R20, R15, R23 ;  /* 0x0000000f140f7223 */ /* 0x004fc80000000017 */
[----:B---3--:R-:W-:-:S04]  /*0770*/  FFMA R15, R8, R25, R15 ;  /* 0x00000019080f7223 */ /* 0x008fc8000000000f */
[----:B----4-:R-:W-:Y:S01]  /*0780*/  FFMA R22, R22, R9, R15 ;  /* 0x0000000916167223 */ /* 0x010fe2000000000f */
[----:B------:R-:W-:Y:S02]  /*0790*/  IADD3 R16, PT, PT, R16, 0x20, RZ ;  /* 0x0000002010107810 */ /* 0x000fe40007ffe0ff */
[----:B------:R-:W-:Y:S02]  /*07a0*/  IADD3 R6, PT, PT, R6, 0x20, RZ ;  /* 0x0000002006067810 */ /* 0x000fe40007ffe0ff */
[----:B------:R-:W-:Y:S01]  /*07b0*/  LEA R7, R0, R7, 0x5 ;  /* 0x0000000700077211 */ /* 0x000fe200078e28ff */
[----:B0-----:R-:W-:-:S04]  /*07c0*/  FFMA R21, R21, R10, R22 ;  /* 0x0000000a15157223 */ /* 0x001fc80000000016 */
[----:B-----5:R-:W-:Y:S01]  /*07d0*/  FFMA R21, R12, R11, R21 ;  /* 0x0000000b0c157223 */ /* 0x020fe20000000015 */
[----:B------:R-:W-:Y:S06]  /*07e0*/  BAR.SYNC.DEFER_BLOCKING 0x0 ;  /* 0x0000000000007b1d */ /* 0x000fec0000010000 */
[----:B------:R-:W-:Y:S05]  /*07f0*/  BRA.U UP0, `(.L_x_1) ;  /* 0xfffffff900847547 */ /* 0x000fea000b83ffff */
.L_x_0:
[----:B------:R-:W0:Y:S02]  /*0800*/  LDCU.64 UR4, c[0x0][0x398] ;  /* 0x00007300ff0477ac */ /* 0x000e240008000a00 */
[----:B0-----:R-:W-:-:S04]  /*0810*/  ISETP.GE.U32.AND P0, PT, R18, UR5, PT ;  /* 0x0000000512007c0c */ /* 0x001fc8000bf06070 */
[----:B------:R-:W-:-:S13]  /*0820*/  ISETP.GE.U32.OR P0, PT, R19, UR4, P0 ;  /* 0x0000000413007c0c */ /* 0x000fda0008706470 */
[----:B------:R-:W-:Y:S05]  /*0830*/  @P0 EXIT ;  /* 0x000000000000094d */ /* 0x000fea0003800000 */
[----:B------:R-:W0:Y:S01]  /*0840*/  LDC.64 R2, c[0x0][0x390] ;  /* 0x0000e400ff027b82 */ /* 0x000e220000000a00 */
[----:B------:R-:W-:-:S04]  /*0850*/  IMAD R19, R19, UR5, R18 ;  /* 0x0000000513137c24 */ /* 0x000fc8000f8e0212 */
[----:B0-----:R-:W-:-:S05]  /*0860*/  IMAD.WIDE.U32 R2, R19, 0x4, R2 ;  /* 0x0000000413027825 */ /* 0x001fca00078e0002 */
[----:B------:R-:W-:Y:S01]  /*0870*/  STG.E desc[UR8][R2.64], R21 ;  /* 0x0000001502007986 */ /* 0x000fe2000c101908 */
[----:B------:R-:W-:Y:S05]  /*0880*/  EXIT ;  /* 0x000000000000794d */ /* 0x000fea0003800000 */
.L_x_2:
[----:B------:R-:W-:-:S00]  /*0890*/  BRA `(.L_x_2) ;  /* 0xfffffffc00fc7947 */ /* 0x000fc0000383ffff */
[----:B------:R-:W-:-:S00]  /*08a0*/  NOP ;  /* 0x0000000000007918 */ /* 0x000fc00000000000 */
        /* <DEDUP_REMOVED lines=13> */
.L_x_8:


//--------------------- .text._Z11simple_gemmPKfS0_Pfjjj --------------------------
	.section	.text._Z11simple_gemmPKfS0_Pfjjj,"ax",@progbits
	.align	128
        .global         _Z11simple_gemmPKfS0_Pfjjj
        .type           _Z11simple_gemmPKfS0_Pfjjj,@function
        .size           _Z11simple_gemmPKfS0_Pfjjj,(.L_x_9 - _Z11simple_gemmPKfS0_Pfjjj)
        .other          _Z11simple_gemmPKfS0_Pfjjj,@"STO_CUDA_ENTRY STV_DEFAULT"
_Z11simple_gemmPKfS0_Pfjjj:
.text._Z11simple_gemmPKfS0_Pfjjj:
[----:B------:R-:W-:Y:S01]  /*0000*/  LDC R1, c[0x0][0x37c] ;  /* 0x0000df00ff017b82 */ /* 0x000fe20000000800 */
[----:B------:R-:W0:Y:S07]  /*0010*/  S2R R8, SR_TID.X ;  /* 0x0000000000087919 */ /* 0x000e2e0000002100 */
[----:B------:R-:W1:Y:S01]  /*0020*/  S2UR UR4, SR_CTAID.X ;  /* 0x00000000000479c3 */ /* 0x000e620000002500 */
[----:B------:R-:W2:Y:S07]  /*0030*/  S2R R2, SR_TID.Y ;  /* 0x0000000000027919 */ /* 0x000eae0000002200 */
[----:B------:R-:W2:Y:S01]  /*0040*/  LDC R3, c[0x0][0x364] ;  /* 0x0000d900ff037b82 */ /* 0x000ea20000000800 */
[----:B------:R-:W1:Y:S07]  /*0050*/  LDCU UR5, c[0x0][0x360] ;  /* 0x00006c00ff0577ac */ /* 0x000e6e0008000800 */
[----:B------:R-:W2:Y:S08]  /*0060*/  S2UR UR6, SR_CTAID.Y ;  /* 0x00000000000679c3 */ /* 0x000eb00000002600 */
[----:B------:R-:W3:Y:S01]  /*0070*/  LDC.64 R4, c[0x0][0x398] ;  /* 0x0000e600ff047b82 */ /* 0x000ee20000000a00 */
[----:B-1----:R-:W-:-:S06]  /*0080*/  UIMAD UR4, UR4, UR5, URZ ;  /* 0x00000005040472a4 */ /* 0x002fcc000f8e02ff */
[----:B0-----:R-:W-:Y:S01]  /*0090*/  IADD3 R0, PT, PT, R8, UR4, RZ ;  /* 0x0000000408007c10 */ /* 0x001fe2000fffe0ff */
[----:B--2---:R-:W-:-:S03]  /*00a0*/  IMAD R3, R3, UR6, R2 ;  /* 0x0000000603037c24 */ /* 0x004fc6000f8e0202 */
[----:B---3--:R-:W-:-:S04]  /*00b0*/  ISETP.GE.AND P0, PT, R0, R5, PT ;  /* 0x000000050000720c */ /* 0x008fc80003f06270 */
[----:B------:R-:W-:-:S13]  /*00c0*/  ISETP.GE.OR P0, PT, R3, R4, P0 ;  /* 0x000000040300720c */ /* 0x000fda0000706670 */
[----:B------:R-:W-:Y:S05]  /*00d0*/  @P0 EXIT ;  /* 0x000000000000094d */ /* 0x000fea0003800000 */
[----:B------:R-:W0:Y:S01]  /*00e0*/  LDC R2, c[0x0][0x3a0] ;  /* 0x0000e800ff027b82 */ /* 0x000e220000000800 */
[----:B------:R-:W1:Y:S01]  /*00f0*/  LDCU.64 UR6, c[0x0][0x358] ;  /* 0x00006b00ff0677ac */ /* 0x000e620008000a00 */
[----:B------:R-:W-:Y:S01]  /*0100*/  HFMA2 R25, -RZ, RZ, 0, 0 ;  /* 0x00000000ff197431 */ /* 0x000fe200000001ff */
[----:B0-----:R-:W-:-:S13]  /*0110*/  ISETP.GE.AND P0, PT, R2, 0x1, PT ;  /* 0x000000010200780c */ /* 0x001fda0003f06270 */
[----:B-1----:R-:W-:Y:S05]  /*0120*/  @!P0 BRA `(.L_x_3) ;  /* 0x0000000800448947 */ /* 0x002fea0003800000 */
[C---:B------:R-:W-:Y:S02]  /*0130*/  ISETP.GE.U32.AND P1, PT, R2.reuse, 0x8, PT ;  /* 0x000000080200780c */ /* 0x040fe40003f26070 */
[----:B------:R-:W-:Y:S02]  /*0140*/  LOP3.LUT R6, R2, 0x7, RZ, 0xc0, !PT ;  /* 0x0000000702067812 */ /* 0x000fe400078ec0ff */
[----:B------:R-:W-:Y:S02]  /*0150*/  MOV R25, RZ ;  /* 0x000000ff00197202 */ /* 0x000fe40000000f00 */
[----:B------:R-:W-:Y:S02]  /*0160*/  ISETP.NE.AND P0, PT, R6, RZ, PT ;  /* 0x000000ff0600720c */ /* 0x000fe40003f05270 */
[----:B------:R-:W-:-:S05]  /*0170*/  MOV R7, RZ ;  /* 0x000000ff00077202 */ /* 0x000fca0000000f00 */
[----:B------:R-:W-:Y:S06]  /*0180*/  @!P1 BRA `(.L_x_4) ;  /* 0x0000000400249947 */ /* 0x000fec0003800000 */
[----:B------:R-:W-:Y:S01]  /*0190*/  LOP3.LUT R7, R2, 0x7ffffff8, RZ, 0xc0, !PT ;  /* 0x7ffffff802077812 */ /* 0x000fe200078ec0ff */
[C---:B------:R-:W-:Y:S01]  /*01a0*/  IMAD R10, R5.reuse, 0x3, R0 ;  /* 0x00000003050a7824 */ /* 0x040fe200078e0200 */
[C---:B------:R-:W-:Y:S01]  /*01b0*/  IADD3 R4, PT, PT, R5.reuse, UR4, R8 ;  /* 0x0000000405047c10 */ /* 0x040fe2000fffe008 */
[C-C-:B------:R-:W-:Y:S01]  /*01c0*/  IMAD R14, R5.reuse, 0x5, R0.reuse ;  /* 0x00000005050e7824 */ /* 0x140fe200078e0200 */
[CC--:B------:R-:W-:Y:S01]  /*01d0*/  LEA R8, R5.reuse, R0.reuse, 0x1 ;  /* 0x0000000005087211 */ /* 0x0c0fe200078e08ff */
[C-C-:B------:R-:W-:Y:S01]  /*01e0*/  IMAD R9, R5.reuse, 0x6, R0.reuse ;  /* 0x0000000605097824 */ /* 0x140fe200078e0200 */
[C---:B------:R-:W-:Y:S01]  /*01f0*/  LEA R12, R5.reuse, R0, 0x2 ;  /* 0x00000000050c7211 */ /* 0x040fe200078e10ff */
[----:B------:R-:W-:Y:S01]  /*0200*/  IMAD R11, R5, 0x7, R0 ;  /* 0x00000007050b7824 */ /* 0x000fe200078e0200 */
[----:B------:R-:W-:Y:S01]  /*0210*/  MOV R25, RZ ;  /* 0x000000ff00197202 */ /* 0x000fe20000000f00 */
[----:B------:R-:W-:Y:S01]  /*0220*/  IMAD R15, R3, R2, 0x3 ;  /* 0x00000003030f7424 */ /* 0x000fe200078e0202 */
[----:B------:R-:W-:-:S02]  /*0230*/  MOV R13, R0 ;  /* 0x00000000000d7202 */ /* 0x000fc40000000f00 */
[----:B------:R-:W-:-:S07]  /*0240*/  IADD3 R24, PT, PT, -R7, RZ, RZ ;  /* 0x000000ff07187210 */ /* 0x000fce0007ffe1ff */
.L_x_5:
[----:B------:R-:W0:Y:S01]  /*0250*/  LDC.64 R20, c[0x0][0x380] ;  /* 0x0000e000ff147b82 */ /* 0x000e220000000a00 */
[----:B------:R-:W-:-:S07]  /*0260*/  IADD3 R23, PT, PT, R15, -0x3, RZ ;  /* 0xfffffffd0f177810 */ /* 0x000fce0007ffe0ff */
[----:B------:R-:W1:Y:S01]  /*0270*/  LDC.64 R16, c[0x0][0x388] ;  /* 0x0000e200ff107b82 */ /* 0x000e620000000a00 */
[----:B0-----:R-:W-:-:S06]  /*0280*/  IMAD.WIDE.U32 R22, R23, 0x4, R20 ;  /* 0x0000000417167825 */ /* 0x001fcc00078e0014 */
[----:B------:R-:W2:Y:S01]  /*0290*/  LDG.E.CONSTANT R22, desc[UR6][R22.64] ;  /* 0x0000000616167981 */ /* 0x000ea2000c1e9900 */
[----:B-1----:R-:W-:-:S06]  /*02a0*/  IMAD.WIDE.U32 R18, R13, 0x4, R16 ;  /* 0x000000040d127825 */ /* 0x002fcc00078e0010 */
[----:B------:R-:W2:Y:S01]  /*02b0*/  LDG.E.CONSTANT R18, desc[UR6][R18.64] ;  /* 0x0000000612127981 */ /* 0x000ea2000c1e9900 */
[----:B------:R-:W-:Y:S01]  /*02c0*/  IADD3 R27, PT, PT, R15, -0x2, RZ ;  /* 0xfffffffe0f1b7810 */ /* 0x000fe20007ffe0ff */
[----:B------:R-:W-:-:S06]  /*02d0*/  IMAD.WIDE.U32 R28, R4, 0x4, R16 ;  /* 0x00000004041c7825 */ /* 0x000fcc00078e0010 */
[----:B------:R-:W3:Y:S01]  /*02e0*/  LDG.E.CONSTANT R28, desc[UR6][R28.64] ;  /* 0x000000061c1c7981 */ /* 0x000ee2000c1e9900 */
[----:B--2---:R-:W-:Y:S01]  /*02f0*/  FFMA R25, R22, R18, R25 ;  /* 0x0000001216197223 */ /* 0x004fe20000000019 */
[----:B------:R-:W-:Y:S01]  /*0300*/  IMAD.WIDE.U32 R22, R27, 0x4, R20 ;  /* 0x000000041b167825 */ /* 0x000fe200078e0014 */
[----:B------:R-:W-:-:S05]  /*0310*/  IADD3 R27, PT, PT, R15, -0x1, RZ ;  /* 0xffffffff0f1b7810 */ /* 0x000fca0007ffe0ff */
[----:B------:R-:W-:Y:S01]  /*0320*/  IMAD.WIDE.U32 R26, R27, 0x4, R20 ;  /* 0x000000041b1a7825 */ /* 0x000fe200078e0014 */
[----:B------:R-:W3:Y:S04]  /*0330*/  LDG.E.CONSTANT R22, desc[UR6][R22.64] ;  /* 0x0000000616167981 */ /* 0x000ee8000c1e9900 */
[----:B------:R0:W2:Y:S02]  /*0340*/  LDG.E.CONSTANT R18, desc[UR6][R26.64] ;  /* 0x000000061a127981 */ /* 0x0000a4000c1e9900 */
[----:B0-----:R-:W-:-:S05]  /*0350*/  IMAD.WIDE.U32 R26, R8, 0x4, R16 ;  /* 0x00000004081a7825 */ /* 0x001fca00078e0010 */
[----:B------:R-:W2:Y:S01]  /*0360*/  LDG.E.CONSTANT R19, desc[UR6][R26.64] ;  /* 0x000000061a137981 */ /* 0x000ea2000c1e9900 */
[----:B------:R-:W-:Y:S01]  /*0370*/  IADD3 R23, PT, PT, R15, 0x1, RZ ;  /* 0x000000010f177810 */ /* 0x000fe20007ffe0ff */
[----:B---3--:R-:W-:-:S04]  /*0380*/  FFMA R25, R22, R28, R25 ;  /* 0x0000001c16197223 */ /* 0x008fc80000000019 */
[----:B--2---:R-:W-:Y:S01]  /*0390*/  FFMA R25, R18, R19, R25 ;  /* 0x0000001312197223 */ /* 0x004fe20000000019 */
[----:B------:R-:W-:-:S05]  /*03a0*/  IMAD.WIDE.U32 R18, R15, 0x4, R20 ;  /* 0x000000040f127825 */ /* 0x000fca00078e0014 */
[----:B------:R0:W2:Y:S02]  /*03b0*/  LDG.E.CONSTANT R28, desc[UR6][R18.64] ;  /* 0x00000006121c7981 */ /* 0x0000a4000c1e9900 */
[----:B0-----:R-:W-:-:S04]  /*03c0*/  IMAD.WIDE.U32 R18, R23, 0x4, R20 ;  /* 0x0000000417127825 */ /* 0x001fc800078e0014 */
[--C-:B------:R-:W-:Y:S02]  /*03d0*/  IMAD.WIDE.U32 R22, R10, 0x4, R16.reuse ;  /* 0x000000040a167825 */ /* 0x100fe400078e0010 */
[----:B------:R-:W3:Y:S04]  /*03e0*/  LDG.E.CONSTANT R18, desc[UR6][R18.64] ;  /* 0x0000000612127981 */ /* 0x000ee8000c1e9900 */
[----:B------:R0:W2:Y:S02]  /*03f0*/  LDG.E.CONSTANT R29, desc[UR6][R22.64] ;  /* 0x00000006161d7981 */ /* 0x0000a4000c1e9900 */
[----:B0-----:R-:W-:-:S05]  /*0400*/  IMAD.WIDE.U32 R22, R12, 0x4, R16 ;  /* 0x000000040c167825 */ /* 0x001fca00078e0010 */
[----:B------:R0:W3:Y:S01]  /*0410*/  LDG.E.CONSTANT R26, desc[UR6][R22.64] ;  /* 0x00000006161a7981 */ /* 0x0000e2000c1e9900 */
[C---:B------:R-:W-:Y:S02]  /*0420*/  IADD3 R27, PT, PT, R15.reuse, 0x3, RZ ;  /* 0x000000030f1b7810 */ /* 0x040fe40007ffe0ff */
[C---:B0-----:R-:W-:Y:S01]  /*0430*/  IADD3 R23, PT, PT, R15.reuse, 0x4, RZ ;  /* 0x000000040f177810 */ /* 0x041fe20007ffe0ff */
[----:B--2---:R-:W-:Y:S01]  /*0440*/  FFMA R25, R28, R29, R25 ;  /* 0x0000001d1c197223 */ /* 0x004fe20000000019 */
[----:B------:R-:W-:-:S05]  /*0450*/  IADD3 R29, PT, PT, R15, 0x2, RZ ;  /* 0x000000020f1d7810 */ /* 0x000fca0007ffe0ff */
[----:B------:R-:W-:-:S06]  /*0460*/  IMAD.WIDE.U32 R28, R29, 0x4, R20 ;  /* 0x000000041d1c7825 */ /* 0x000fcc00078e0014 */
[----:B------:R-:W2:Y:S01]  /*0470*/  LDG.E.CONSTANT R28, desc[UR6][R28.64] ;  /* 0x000000061c1c7981 */ /* 0x000ea2000c1e9900 */
[----:B---3--:R-:W-:Y:S01]  /*0480*/  FFMA R25, R18, R26, R25 ;  /* 0x0000001a12197223 */ /* 0x008fe20000000019 */
[----:B------:R-:W-:-:S04]  /*0490*/  IMAD.WIDE.U32 R18, R14, 0x4, R16 ;  /* 0x000000040e127825 */ /* 0x000fc800078e0010 */
[--C-:B------:R-:W-:Y:S02]  /*04a0*/  IMAD.WIDE.U32 R26, R27, 0x4, R20.reuse ;  /* 0x000000041b1a7825 */ /* 0x100fe400078e0014 */
[----:B------:R-:W2:Y:S02]  /*04b0*/  LDG.E.CONSTANT R18, desc[UR6][R18.64] ;  /* 0x0000000612127981 */ /* 0x000ea4000c1e9900 */
[----:B------:R-:W-:Y:S02]  /*04c0*/  IMAD.WIDE.U32 R20, R23, 0x4, R20 ;  /* 0x0000000417147825 */ /* 0x000fe400078e0014 */
[----:B------:R-:W3:Y:S02]  /*04d0*/  LDG.E.CONSTANT R26, desc[UR6][R26.64] ;  /* 0x000000061a1a7981 */ /* 0x000ee4000c1e9900 */
[--C-:B------:R-:W-:Y:S02]  /*04e0*/  IMAD.WIDE.U32 R22, R9, 0x4, R16.reuse ;  /* 0x0000000409167825 */ /* 0x100fe400078e0010 */
[----:B------:R-:W4:Y:S02]  /*04f0*/  LDG.E.CONSTANT R20, desc[UR6][R20.64] ;  /* 0x0000000614147981 */ /* 0x000f24000c1e9900 */
[----:B------:R-:W-:-:S02]  /*0500*/  IMAD.WIDE.U32 R16, R11, 0x4, R16 ;  /* 0x000000040b107825 */ /* 0x000fc400078e0010 */
[----:B------:R-:W3:Y:S04]  /*0510*/  LDG.E.CONSTANT R23, desc[UR6][R22.64] ;  /* 0x0000000616177981 */ /* 0x000ee8000c1e9900 */
[----:B------:R-:W4:Y:S01]  /*0520*/  LDG.E.CONSTANT R16, desc[UR6][R16.64] ;  /* 0x0000000610107981 */ /* 0x000f22000c1e9900 */
[----:B------:R-:W-:-:S04]  /*0530*/  IADD3 R24, PT, PT, R24, 0x8, RZ ;  /* 0x0000000818187810 */ /* 0x000fc80007ffe0ff */
[----:B------:R-:W-:Y:S02]  /*0540*/  ISETP.NE.AND P1, PT, R24, RZ, PT ;  /* 0x000000ff1800720c */ /* 0x000fe40003f25270 */
[----:B------:R-:W-:Y:S02]  /*0550*/  IADD3 R15, PT, PT, R15, 0x8, RZ ;  /* 0x000000080f0f7810 */ /* 0x000fe40007ffe0ff */
[C---:B------:R-:W-:Y:S02]  /*0560*/  LEA R4, R5.reuse, R4, 0x3 ;  /* 0x0000000405047211 */ /* 0x040fe400078e18ff */
[C---:B------:R-:W-:Y:S02]  /*0570*/  LEA R8, R5.reuse, R8, 0x3 ;  /* 0x0000000805087211 */ /* 0x040fe400078e18ff */
[C---:B------:R-:W-:Y:S02]  /*0580*/  LEA R10, R5.reuse, R10, 0x3 ;  /* 0x0000000a050a7211 */ /* 0x040fe400078e18ff */
[----:B------:R-:W-:-:S02]  /*0590*/  LEA R12, R5, R12, 0x3 ;  /* 0x0000000c050c7211 */ /* 0x000fc400078e18ff */
[C---:B------:R-:W-:Y:S02]  /*05a0*/  LEA R14, R5.reuse, R14, 0x3 ;  /* 0x0000000e050e7211 */ /* 0x040fe400078e18ff */
[C---:B------:R-:W-:Y:S02]  /*05b0*/  LEA R9, R5.reuse, R9, 0x3 ;  /* 0x0000000905097211 */ /* 0x040fe400078e18ff */
[C---:B------:R-:W-:Y:S02]  /*05c0*/  LEA R11, R5.reuse, R11, 0x3 ;  /* 0x0000000b050b7211 */ /* 0x040fe400078e18ff */
[----:B------:R-:W-:Y:S01]  /*05d0*/  LEA R13, R5, R13, 0x3 ;  /* 0x0000000d050d7211 */ /* 0x000fe200078e18ff */
[----:B--2---:R-:W-:-:S04]  /*05e0*/  FFMA R25, R28, R18, R25 ;  /* 0x000000121c197223 */ /* 0x004fc80000000019 */
[----:B---3--:R-:W-:-:S04]  /*05f0*/  FFMA R25, R26, R23, R25 ;  /* 0x000000171a197223 */ /* 0x008fc80000000019 */
[----:B----4-:R-:W-:Y:S01]  /*0600*/  FFMA R25, R20, R16, R25 ;  /* 0x0000001014197223 */ /* 0x010fe20000000019 */
[----:B------:R-:W-:Y:S06]  /*0610*/  @P1 BRA `(.L_x_5) ;  /* 0xfffffffc000c1947 */ /* 0x000fec000383ffff */
.L_x_4:
[----:B------:R-:W-:Y:S05]  /*0620*/  @!P0 BRA `(.L_x_3) ;  /* 0x0000000400048947 */ /* 0x000fea0003800000 */
[----:B------:R-:W-:Y:S02]  /*0630*/  ISETP.GE.U32.AND P0, PT, R6, 0x4, PT ;  /* 0x000000040600780c */ /* 0x000fe40003f06070 */
[----:B------:R-:W-:-:S04]  /*0640*/  LOP3.LUT R24, R2, 0x3, RZ, 0xc0, !PT ;  /* 0x0000000302187812 */ /* 0x000fc800078ec0ff */
[----:B------:R-:W-:-:S07]  /*0650*/  ISETP.NE.AND P1, PT, R24, RZ, PT ;  /* 0x000000ff1800720c */ /* 0x000fce0003f25270 */
[----:B------:R-:W-:Y:S06]  /*0660*/  @!P0 BRA `(.L_x_6) ;  /* 0x00000000007c8947 */ /* 0x000fec0003800000 */
[----:B------:R-:W0:Y:S01]  /*0670*/  LDC.64 R8, c[0x0][0x388] ;  /* 0x0000e200ff087b82 */ /* 0x000e220000000a00 */
[----:B------:R-:W-:Y:S02]  /*0680*/  IMAD R13, R3, R2, R7 ;  /* 0x00000002030d7224 */ /* 0x000fe400078e0207 */
[----:B------:R-:W-:-:S03]  /*0690*/  IMAD R6, R7, R5, R0 ;  /* 0x0000000507067224 */ /* 0x000fc600078e0200 */
[C---:B------:R-:W-:Y:S02]  /*06a0*/  IADD3 R21, PT, PT, R13.reuse, 0x1, RZ ;  /* 0x000000010d157810 */ /* 0x040fe40007ffe0ff */
[----:B------:R-:W1:Y:S01]  /*06b0*/  LDC.64 R10, c[0x0][0x380] ;  /* 0x0000e000ff0a7b82 */ /* 0x000e620000000a00 */
[C---:B------:R-:W-:Y:S02]  /*06c0*/  IADD3 R15, PT, PT, R13.reuse, 0x2, RZ ;  /* 0x000000020d0f7810 */ /* 0x040fe40007ffe0ff */
[----:B------:R-:W-:Y:S01]  /*06d0*/  IADD3 R27, PT, PT, R13, 0x3, RZ ;  /* 0x000000030d1b7810 */ /* 0x000fe20007ffe0ff */
[C---:B0-----:R-:W-:Y:S01]  /*06e0*/  IMAD.WIDE.U32 R18, R6.reuse, 0x4, R8 ;  /* 0x0000000406127825 */ /* 0x041fe200078e0008 */
[----:B------:R-:W-:-:S04]  /*06f0*/  IADD3 R6, PT, PT, R6, R5, RZ ;  /* 0x0000000506067210 */ /* 0x000fc80007ffe0ff */
[CC--:B------:R-:W-:Y:S01]  /*0700*/  IADD3 R14, PT, PT, R6.reuse, R5.reuse, RZ ;  /* 0x00000005060e7210 */ /* 0x0c0fe20007ffe0ff */
[--C-:B-1----:R-:W-:Y:S01]  /*0710*/  IMAD.WIDE.U32 R22, R13, 0x4, R10.reuse ;  /* 0x000000040d167825 */ /* 0x102fe200078e000a */
[----:B------:R-:W2:Y:S03]  /*0720*/  LDG.E.CONSTANT R18, desc[UR6][R18.64] ;  /* 0x0000000612127981 */ /* 0x000ea6000c1e9900 */
[----:B------:R-:W-:Y:S01]  /*0730*/  IMAD.WIDE.U32 R20, R21, 0x4, R10 ;  /* 0x0000000415147825 */ /* 0x000fe200078e000a */
[----:B------:R-:W2:Y:S03]  /*0740*/  LDG.E.CONSTANT R4, desc[UR6][R22.64] ;  /* 0x0000000616047981 */ /* 0x000ea6000c1e9900 */
[----:B------:R-:W-:Y:S01]  /*0750*/  IMAD.WIDE.U32 R16, R6, 0x4, R8 ;  /* 0x0000000406107825 */ /* 0x000fe200078e0008 */
[----:B------:R-:W-:Y:S01]  /*0760*/  IADD3 R29, PT, PT, R14, R5, RZ ;  /* 0x000000050e1d7210 */ /* 0x000fe20007ffe0ff */
[----:B------:R-:W3:Y:S02]  /*0770*/  LDG.E.CONSTANT R20, desc[UR6][R20.64] ;  /* 0x0000000614147981 */ /* 0x000ee4000c1e9900 */
[----:B------:R-:W-:-:S02]  /*0780*/  IMAD.WIDE.U32 R12, R15, 0x4, R10 ;  /* 0x000000040f0c7825 */ /* 0x000fc400078e000a */
[----:B------:R-:W3:Y:S02]  /*0790*/  LDG.E.CONSTANT R17, desc[UR6][R16.64] ;  /* 0x0000000610117981 */ /* 0x000ee4000c1e9900 */
[----:B------:R-:W-:Y:S02]  /*07a0*/  IMAD.WIDE.U32 R14, R14, 0x4, R8 ;  /* 0x000000040e0e7825 */ /* 0x000fe400078e0008 */
[----:B------:R-:W4:Y:S02]  /*07b0*/  LDG.E.CONSTANT R13, desc[UR6][R12.64] ;  /* 0x000000060c0d7981 */ /* 0x000f24000c1e9900 */
[----:B------:R-:W-:Y:S02]  /*07c0*/  IMAD.WIDE.U32 R10, R27, 0x4, R10 ;  /* 0x000000041b0a7825 */ /* 0x000fe400078e000a */
[----:B------:R-:W4:Y:S02]  /*07d0*/  LDG.E.CONSTANT R14, desc[UR6][R14.64] ;  /* 0x000000060e0e7981 */ /* 0x000f24000c1e9900 */
[----:B------:R-:W-:-:S02]  /*07e0*/  IMAD.WIDE.U32 R8, R29, 0x4, R8 ;  /* 0x000000041d087825 */ /* 0x000fc400078e0008 */
[----:B------:R-:W5:Y:S04]  /*07f0*/  LDG.E.CONSTANT R11, desc[UR6][R10.64] ;  /* 0x000000060a0b7981 */ /* 0x000f68000c1e9900 */
[----:B------:R-:W5:Y:S01]  /*0800*/  LDG.E.CONSTANT R8, desc[UR6][R8.64] ;  /* 0x0000000608087981 */ /* 0x000f62000c1e9900 */
[----:B------:R-:W-:Y:S01]  /*0810*/  IADD3 R7, PT, PT, R7, 0x4, RZ ;  /* 0x0000000407077810 */ /* 0x000fe20007ffe0ff */
[----:B--2---:R-:W-:-:S04]  /*0820*/  FFMA R25, R4, R18, R25 ;  /* 0x0000001204197223 */ /* 0x004fc80000000019 */
[----:B---3--:R-:W-:-:S04]  /*0830*/  FFMA R20, R20, R17, R25 ;  /* 0x0000001114147223 */ /* 0x008fc80000000019 */
[----:B----4-:R-:W-:-:S04]  /*0840*/  FFMA R20, R13, R14, R20 ;  /* 0x0000000e0d147223 */ /* 0x010fc80000000014 */
[----:B-----5:R-:W-:-:S07]  /*0850*/  FFMA R25, R11, R8, R20 ;  /* 0x000000080b197223 */ /* 0x020fce0000000014 */
.L_x_6:
[----:B------:R-:W-:Y:S05]  /*0860*/  @!P1 BRA `(.L_x_3) ;  /* 0x0000000000749947 */ /* 0x000fea0003800000 */
[----:B------:R-:W0:Y:S01]  /*0870*/  LDC.64 R16, c[0x0][0x380] ;  /* 0x0000e000ff107b82 */ /* 0x000e220000000a00 */
[----:B------:R-:W-:Y:S02]  /*0880*/  ISETP.NE.AND P0, PT, R24, 0x1, PT ;  /* 0x000000011800780c */ /* 0x000fe40003f05270 */
[----:B------:R-:W-:-:S04]  /*0890*/  LOP3.LUT R4, R2, 0x1, RZ, 0xc0, !PT ;  /* 0x0000000102047812 */ /* 0x000fc800078ec0ff */
[----:B------:R-:W-:Y:S01]  /*08a0*/  ISETP.NE.U32.AND P1, PT, R4, 0x1, PT ;  /* 0x000000010400780c */ /* 0x000fe20003f25070 */
[----:B------:R-:W1:Y:S06]  /*08b0*/  LDC.64 R8, c[0x0][0x388] ;  /* 0x0000e200ff087b82 */ /* 0x000e6c0000000a00 */
[----:B------:R-:W-:Y:S02]  /*08c0*/  @P0 IMAD R15, R3, R2, R7 ;  /* 0x00000002030f0224 */ /* 0x000fe400078e0207 */
[----:B------:R-:W2:Y:S01]  /*08d0*/  LDC.64 R10, c[0x0][0x380] ;  /* 0x0000e000ff0a7b82 */ /* 0x000ea20000000a00 */
[C---:B------:R-:W-:Y:S01]  /*08e0*/  @P0 IMAD R14, R7.reuse, R5, R0 ;  /* 0x00000005070e0224 */ /* 0x040fe200078e0200 */
[----:B------:R-:W-:-:S02]  /*08f0*/  @P0 IADD3 R7, PT, PT, R7, 0x2, RZ ;  /* 0x0000000207070810 */ /* 0x000fc40007ffe0ff */
[C---:B------:R-:W-:Y:S02]  /*0900*/  @P0 IADD3 R21, PT, PT, R15.reuse, 0x1, RZ ;  /* 0x000000010f150810 */ /* 0x040fe40007ffe0ff */
[----:B------:R-:W-:Y:S02]  /*0910*/  @P0 IADD3 R23, PT, PT, R14, R5, RZ ;  /* 0x000000050e170210 */ /* 0x000fe40007ffe0ff */
[----:B------:R-:W3:Y:S01]  /*0920*/  LDC.64 R12, c[0x0][0x388] ;  /* 0x0000e200ff0c7b82 */ /* 0x000ee20000000a00 */
[----:B0-----:R-:W-:-:S04]  /*0930*/  @P0 IMAD.WIDE.U32 R18, R15, 0x4, R16 ;  /* 0x000000040f120825 */ /* 0x001fc800078e0010 */
[----:B------:R-:W-:Y:S01]  /*0940*/  @P0 IMAD.WIDE.U32 R16, R21, 0x4, R16 ;  /* 0x0000000415100825 */ /* 0x000fe200078e0010 */
[----:B------:R-:W4:Y:S03]  /*0950*/  @P0 LDG.E.CONSTANT R4, desc[UR6][R18.64] ;  /* 0x0000000612040981 */ /* 0x000f26000c1e9900 */
[----:B-1----:R-:W-:Y:S02]  /*0960*/  @P0 IMAD.WIDE.U32 R14, R14, 0x4, R8 ;  /* 0x000000040e0e0825 */ /* 0x002fe400078e0008 */
[----:B------:R-:W5:Y:S02]  /*0970*/  @P0 LDG.E.CONSTANT R17, desc[UR6][R16.64] ;  /* 0x0000000610110981 */ /* 0x000f64000c1e9900 */
[----:B------:R-:W-:Y:S02]  /*0980*/  @!P1 IMAD R21, R3, R2, R7 ;  /* 0x0000000203159224 */ /* 0x000fe400078e0207 */
[----:B------:R-:W-:Y:S01]  /*0990*/  @P0 IMAD.WIDE.U32 R8, R23, 0x4, R8 ;  /* 0x0000000417080825 */ /* 0x000fe200078e0008 */
[----:B------:R-:W4:Y:S03]  /*09a0*/  @P0 LDG.E.CONSTANT R14, desc[UR6][R14.64] ;  /* 0x000000060e0e0981 */ /* 0x000f26000c1e9900 */
[----:B------:R-:W-:-:S02]  /*09b0*/  @!P1 IMAD R7, R7, R5, R0 ;  /* 0x0000000507079224 */ /* 0x000fc400078e0200 */
[----:B--2---:R-:W-:Y:S01]  /*09c0*/  @!P1 IMAD.WIDE.U32 R10, R21, 0x4, R10 ;  /* 0x00000004150a9825 */ /* 0x004fe200078e000a */
[----:B------:R-:W5:Y:S03]  /*09d0*/  @P0 LDG.E.CONSTANT R8, desc[UR6][R8.64] ;  /* 0x0000000608080981 */ /* 0x000f66000c1e9900 */
[----:B---3--:R-:W-:Y:S02]  /*09e0*/  @!P1 IMAD.WIDE.U32 R12, R7, 0x4, R12 ;  /* 0x00000004070c9825 */ /* 0x008fe400078e000c */
[----:B------:R-:W2:Y:S04]  /*09f0*/  @!P1 LDG.E.CONSTANT R10, desc[UR6][R10.64] ;  /* 0x000000060a0a9981 */ /* 0x000ea8000c1e9900 */
[----:B------:R-:W2:Y:S01]  /*0a00*/  @!P1 LDG.E.CONSTANT R12, desc[UR6][R12.64] ;  /* 0x000000060c0c9981 */ /* 0x000ea2000c1e9900 */
[----:B----4-:R-:W-:-:S04]  /*0a10*/  @P0 FFMA R4, R4, R14, R25 ;  /* 0x0000000e04040223 */ /* 0x010fc80000000019 */
[----:B-----5:R-:W-:-:S04]  /*0a20*/  @P0 FFMA R25, R17, R8, R4 ;  /* 0x0000000811190223 */ /* 0x020fc80000000004 */
[----:B--2---:R-:W-:-:S07]  /*0a30*/  @!P1 FFMA R25, R10, R12, R25 ;  /* 0x0000000c0a199223 */ /* 0x004fce0000000019 */
.L_x_3:
[----:B------:R-:W0:Y:S01]  /*0a40*/  LDC.64 R6, c[0x0][0x390] ;  /* 0x0000e400ff067b82 */ /* 0x000e220000000a00 */
[----:B------:R-:W-:-:S04]  /*0a50*/  IMAD R3, R3, R5, R0 ;  /* 0x0000000503037224 */ /* 0x000fc800078e0200 */
[----:B0-----:R-:W-:-:S05]  /*0a60*/  IMAD.WIDE.U32 R2, R3, 0x4, R6 ;  /* 0x0000000403027825 */ /* 0x001fca00078e0006 */
[----:B------:R-:W-:Y:S01]  /*0a70*/  STG.E desc[UR6][R2.64], R25 ;  /* 0x0000001902007986 */ /* 0x000fe2000c101906 */
[----:B------:R-:W-:Y:S05]  /*0a80*/  EXIT ;  /* 0x000000000000794d */ /* 0x000fea0003800000 */
.L_x_7:
        /* <DEDUP_REMOVED lines=15> */
.L_x_9:


//--------------------- .nv.shared._Z13tiled_gemm_smPKfS0_Pfjjj --------------------------
	.section	.nv.shared._Z13tiled_gemm_smPKfS0_Pfjjj,"aw",@nobits
	.sectionflags	@""
	.align	4
.nv.shared._Z13tiled_gemm_smPKfS0_Pfjjj:
	.zero		9216


//--------------------- .nv.shared.reserved.0     --------------------------
	.section	.nv.shared.reserved.0,"aw",@nobits
	.weak		__nv_reservedSMEM_offset_0_alias
	.size		__nv_reservedSMEM_offset_0_alias, 0, 64
	.other		__nv_reservedSMEM_offset_0_alias,@"STO_CUDA_RESERVED_SHARED STV_DEFAULT"
__nv_reservedSMEM_offset_0_alias:
	.zero		0
	.zero		64


//--------------------- .nv.constant0._Z13tiled_gemm_smPKfS0_Pfjjj --------------------------
	.section	.nv.constant0._Z13tiled_gemm_smPKfS0_Pfjjj,"a",@progbits
	.sectionflags	@""
	.align	4
.nv.constant0._Z13tiled_gemm_smPKfS0_Pfjjj:
	.zero		932


//--------------------- .nv.constant0._Z11simple_gemmPKfS0_Pfjjj --------------------------
	.section	.nv.constant0._Z11simple_gemmPKfS0_Pfjjj,"a",@progbits
	.sectionflags	@""
	.align	4
.nv.constant0._Z11simple_gemmPKfS0_Pfjjj:
	.zero		932


//--------------------- SYMBOLS --------------------------

	.type		.nv.reservedSmem.offset0,@object
	.size		.nv.reservedSmem.offset0,0x4
	.type		.nv.reservedSmem.cap,@object
	.size		.nv.reservedSmem.cap,0x4
